// auto-generated by cutlass_sweep.gemm — config: {"arch": "sm_90", "cluster_m": 1, "cluster_n": 1, "dtype": "bf16", "dtype_b": "bf16", "layout": "nt", "stages": 0, "tile_k": 64, "tile_m": 384, "tile_n": 8}
#include "cutlass/cutlass.h"
#include "cutlass/gemm/collective/collective_builder.hpp"
#include "cutlass/gemm/device/gemm_universal_adapter.h"
#include "cutlass/gemm/kernel/gemm_universal.hpp"
#include "cutlass/epilogue/collective/collective_builder.hpp"

using ElemA = cutlass::bfloat16_t;
using ElemB = cutlass::bfloat16_t;
using ElemCD = cutlass::bfloat16_t;
using Acc  = float;
using TileShape    = cute::Shape<cute::_384, cute::_8, cute::_64>;
using ClusterShape = cute::Shape<cute::_1, cute::_1, cute::_1>;

using CollectiveEpilogue = typename cutlass::epilogue::collective::CollectiveBuilder<
    cutlass::arch::Sm90, cutlass::arch::OpClassTensorOp,
    TileShape, ClusterShape,
    cutlass::epilogue::collective::EpilogueTileAuto,
    Acc, Acc,
    ElemCD, cutlass::layout::RowMajor, 128 / cutlass::sizeof_bits<ElemCD>::value,
    ElemCD, cutlass::layout::RowMajor, 128 / cutlass::sizeof_bits<ElemCD>::value,
    cutlass::epilogue::collective::EpilogueScheduleAuto
  >::CollectiveOp;

using CollectiveMainloop = typename cutlass::gemm::collective::CollectiveBuilder<
    cutlass::arch::Sm90, cutlass::arch::OpClassTensorOp,
    ElemA, cutlass::layout::RowMajor, 128 / cutlass::sizeof_bits<ElemA>::value,
    ElemB, cutlass::layout::ColumnMajor, 128 / cutlass::sizeof_bits<ElemB>::value,
    Acc,
    TileShape, ClusterShape,
    cutlass::gemm::collective::StageCountAutoCarveout<static_cast<int>(sizeof(typename CollectiveEpilogue::SharedStorage))>,
    cutlass::gemm::collective::KernelScheduleAuto
  >::CollectiveOp;

using GemmKernel = cutlass::gemm::kernel::GemmUniversal<
    cute::Shape<int,int,int,int>,
    CollectiveMainloop,
    CollectiveEpilogue
>;
using Gemm = cutlass::gemm::device::GemmUniversalAdapter<GemmKernel>;

// Force the device kernel symbol into the cubin without needing a host main.
auto* _anchor = &cutlass::device_kernel<GemmKernel>;


// ===== COMPILED SASS (sm_90a) =====

	.target	sm_90a

	.elftype	@"ET_EXEC"


//--------------------- .note.nv.tkinfo           --------------------------
	.section	.note.nv.tkinfo,"",@"SHT_NOTE"
	.sectionflags	@"SHF_NOTE_NV_TKINFO"
	.tkinfo
        /*0018*/ 	.word	0x00000002
        /*0030*/ 	.string	""
        /*0030*/ 	.string	"ptxas"
        /*0030*/ 	.string	"Cuda compilation tools, release 13.0, V13.0.88"
        /*0030*/ 	.string	"Build cuda_13.0.r13.0/compiler.36424714_0"
        /*0030*/ 	.string	"-arch sm_90a -m 64 "



//--------------------- .note.nv.cuinfo           --------------------------
	.section	.note.nv.cuinfo,"",@"SHT_NOTE"
	.sectionflags	@"SHF_NOTE_NV_CUINFO"
        /*0018*/ 	.short	0x0002
        /*001a*/ 	.short	0x005a
        /*001c*/ 	.short	0x0082
	.zero		2


//--------------------- .nv.info                  --------------------------
	.section	.nv.info,"",@"SHT_CUDA_INFO"
	.align	4


	//----- nvinfo : EIATTR_REGCOUNT
	.align		4
        /*0000*/ 	.byte	0x04, 0x2f
        /*0002*/ 	.short	(.L_15 - .L_14)
	.align		4
.L_14:
        /*0004*/ 	.word	index@(_ZN7cutlass13device_kernelINS_4gemm6kernel13GemmUniversalIN4cute5tupleIJiiiiEEENS1_10collective13CollectiveMmaINS1_34MainloopSm90TmaGmmaWarpSpecializedILi4ENS5_IJNS4_1CILi1EEESB_SB_EEENS1_35KernelTmaWarpSpecializedCooperativeEEENS5_IJNSA_ILi384EEENSA_ILi8EEENSA_ILi64EEEEEENS_10bfloat16_tENS5_IJlSB_lEEESJ_SK_NS4_8TiledMMAINS4_8MMA_AtomIJNS4_4SM904GMMA26MMA_64x8x16_F32BF16BF16_SSILNSO_5MajorE0ELSQ_0ELNSO_7ScaleInE1ELSR_1EEEEEENS4_6LayoutINS5_IJNSA_ILi2EEESB_SB_EEENS5_IJSB_NSA_ILi0EEESX_EEEEENS5_IJNS4_10UnderscoreES10_S10_EEEEENS4_13SM90_TMA_LOADENS4_14ComposedLayoutINS4_7SwizzleILi3ELi4ELi3EEENS4_18smem_ptr_flag_bitsILi16EEENSU_INS5_IJSG_SH_EEENS5_IJSH_SB_EEEEEEEvNS4_8identityES13_S1C_vS1D_EENS_8epilogue10collective6detail29Sm90TmaWarpSpecializedAdapterINS1G_15DefaultEpilogueISJ_SK_SK_NS1F_6thread17LinearCombinationISJ_Li1EffLNS1K_9ScaleType4KindE0ELNS_15FloatRoundStyleE2ESJ_EENS1_15EpilogueDefaultEEEEEvvEEEEvNT_6ParamsE)
        /*0008*/ 	.word	0x000000a8


	//----- nvinfo : EIATTR_FRAME_SIZE
	.align		4
.L_15:
        /*000c*/ 	.byte	0x04, 0x11
        /*000e*/ 	.short	(.L_17 - .L_16)
	.align		4
.L_16:
        /*0010*/ 	.word	index@(_ZN7cutlass13device_kernelINS_4gemm6kernel13GemmUniversalIN4cute5tupleIJiiiiEEENS1_10collective13CollectiveMmaINS1_34MainloopSm90TmaGmmaWarpSpecializedILi4ENS5_IJNS4_1CILi1EEESB_SB_EEENS1_35KernelTmaWarpSpecializedCooperativeEEENS5_IJNSA_ILi384EEENSA_ILi8EEENSA_ILi64EEEEEENS_10bfloat16_tENS5_IJlSB_lEEESJ_SK_NS4_8TiledMMAINS4_8MMA_AtomIJNS4_4SM904GMMA26MMA_64x8x16_F32BF16BF16_SSILNSO_5MajorE0ELSQ_0ELNSO_7ScaleInE1ELSR_1EEEEEENS4_6LayoutINS5_IJNSA_ILi2EEESB_SB_EEENS5_IJSB_NSA_ILi0EEESX_EEEEENS5_IJNS4_10UnderscoreES10_S10_EEEEENS4_13SM90_TMA_LOADENS4_14ComposedLayoutINS4_7SwizzleILi3ELi4ELi3EEENS4_18smem_ptr_flag_bitsILi16EEENSU_INS5_IJSG_SH_EEENS5_IJSH_SB_EEEEEEEvNS4_8identityES13_S1C_vS1D_EENS_8epilogue10collective6detail29Sm90TmaWarpSpecializedAdapterINS1G_15DefaultEpilogueISJ_SK_SK_NS1F_6thread17LinearCombinationISJ_Li1EffLNS1K_9ScaleType4KindE0ELNS_15FloatRoundStyleE2ESJ_EENS1_15EpilogueDefaultEEEEEvvEEEEvNT_6ParamsE)
        /*0014*/ 	.word	0x00000000


	//----- nvinfo : EIATTR_MIN_STACK_SIZE
	.align		4
.L_17:
        /*0018*/ 	.byte	0x04, 0x12
        /*001a*/ 	.short	(.L_19 - .L_18)
	.align		4
.L_18:
        /*001c*/ 	.word	index@(_ZN7cutlass13device_kernelINS_4gemm6kernel13GemmUniversalIN4cute5tupleIJiiiiEEENS1_10collective13CollectiveMmaINS1_34MainloopSm90TmaGmmaWarpSpecializedILi4ENS5_IJNS4_1CILi1EEESB_SB_EEENS1_35KernelTmaWarpSpecializedCooperativeEEENS5_IJNSA_ILi384EEENSA_ILi8EEENSA_ILi64EEEEEENS_10bfloat16_tENS5_IJlSB_lEEESJ_SK_NS4_8TiledMMAINS4_8MMA_AtomIJNS4_4SM904GMMA26MMA_64x8x16_F32BF16BF16_SSILNSO_5MajorE0ELSQ_0ELNSO_7ScaleInE1ELSR_1EEEEEENS4_6LayoutINS5_IJNSA_ILi2EEESB_SB_EEENS5_IJSB_NSA_ILi0EEESX_EEEEENS5_IJNS4_10UnderscoreES10_S10_EEEEENS4_13SM90_TMA_LOADENS4_14ComposedLayoutINS4_7SwizzleILi3ELi4ELi3EEENS4_18smem_ptr_flag_bitsILi16EEENSU_INS5_IJSG_SH_EEENS5_IJSH_SB_EEEEEEEvNS4_8identityES13_S1C_vS1D_EENS_8epilogue10collective6detail29Sm90TmaWarpSpecializedAdapterINS1G_15DefaultEpilogueISJ_SK_SK_NS1F_6thread17LinearCombinationISJ_Li1EffLNS1K_9ScaleType4KindE0ELNS_15FloatRoundStyleE2ESJ_EENS1_15EpilogueDefaultEEEEEvvEEEEvNT_6ParamsE)
        /*0020*/ 	.word	0x00000000
.L_19:


//--------------------- .nv.compat                --------------------------
	.section	.nv.compat,"",@"SHT_CUDA_COMPAT_INFO"
	.align	4
        /*0000*/ 	.byte	0x02, 0x09, 0x01, 0x00, 0x02, 0x02, 0x04, 0x00, 0x02, 0x05, 0x05, 0x00, 0x03, 0x07, 0x01, 0x01
        /*0010*/ 	.byte	0x02, 0x03, 0x01, 0x00, 0x02, 0x06, 0x01, 0x00, 0x04, 0x0b, 0x08, 0x00, 0x00, 0x00, 0x00, 0x00
        /*0020*/ 	.byte	0x00, 0x00, 0x00, 0x00


//--------------------- .nv.info._ZN7cutlass13device_kernelINS_4gemm6kernel13GemmUniversalIN4cute5tupleIJiiiiEEENS1_10collective13CollectiveMmaINS1_34MainloopSm90TmaGmmaWarpSpecializedILi4ENS5_IJNS4_1CILi1EEESB_SB_EEENS1_35KernelTmaWarpSpecializedCooperativeEEENS5_IJNSA_ILi384EEENSA_ILi8EEENSA_ILi64EEEEEENS_10bfloat16_tENS5_IJlSB_lEEESJ_SK_NS4_8TiledMMAINS4_8MMA_AtomIJNS4_4SM904GMMA26MMA_64x8x16_F32BF16BF16_SSILNSO_5MajorE0ELSQ_0ELNSO_7ScaleInE1ELSR_1EEEEEENS4_6LayoutINS5_IJNSA_ILi2EEESB_SB_EEENS5_IJSB_NSA_ILi0EEESX_EEEEENS5_IJNS4_10UnderscoreES10_S10_EEEEENS4_13SM90_TMA_LOADENS4_14ComposedLayoutINS4_7SwizzleILi3ELi4ELi3EEENS4_18smem_ptr_flag_bitsILi16EEENSU_INS5_IJSG_SH_EEENS5_IJSH_SB_EEEEEEEvNS4_8identityES13_S1C_vS1D_EENS_8epilogue10collective6detail29Sm90TmaWarpSpecializedAdapterINS1G_15DefaultEpilogueISJ_SK_SK_NS1F_6thread17LinearCombinationISJ_Li1EffLNS1K_9ScaleType4KindE0ELNS_15FloatRoundStyleE2ESJ_EENS1_15EpilogueDefaultEEEEEvvEEEEvNT_6ParamsE --------------------------
	.section	.nv.info._ZN7cutlass13device_kernelINS_4gemm6kernel13GemmUniversalIN4cute5tupleIJiiiiEEENS1_10collective13CollectiveMmaINS1_34MainloopSm90TmaGmmaWarpSpecializedILi4ENS5_IJNS4_1CILi1EEESB_SB_EEENS1_35KernelTmaWarpSpecializedCooperativeEEENS5_IJNSA_ILi384EEENSA_ILi8EEENSA_ILi64EEEEEENS_10bfloat16_tENS5_IJlSB_lEEESJ_SK_NS4_8TiledMMAINS4_8MMA_AtomIJNS4_4SM904GMMA26MMA_64x8x16_F32BF16BF16_SSILNSO_5MajorE0ELSQ_0ELNSO_7ScaleInE1ELSR_1EEEEEENS4_6LayoutINS5_IJNSA_ILi2EEESB_SB_EEENS5_IJSB_NSA_ILi0EEESX_EEEEENS5_IJNS4_10UnderscoreES10_S10_EEEEENS4_13SM90_TMA_LOADENS4_14ComposedLayoutINS4_7SwizzleILi3ELi4ELi3EEENS4_18smem_ptr_flag_bitsILi16EEENSU_INS5_IJSG_SH_EEENS5_IJSH_SB_EEEEEEEvNS4_8identityES13_S1C_vS1D_EENS_8epilogue10collective6detail29Sm90TmaWarpSpecializedAdapterINS1G_15DefaultEpilogueISJ_SK_SK_NS1F_6thread17LinearCombinationISJ_Li1EffLNS1K_9ScaleType4KindE0ELNS_15FloatRoundStyleE2ESJ_EENS1_15EpilogueDefaultEEEEEvvEEEEvNT_6ParamsE,"",@"SHT_CUDA_INFO"
	.sectionflags	@""
	.align	4


	//----- nvinfo : EIATTR_CUDA_API_VERSION
	.align		4
        /*0000*/ 	.byte	0x04, 0x37
        /*0002*/ 	.short	(.L_21 - .L_20)
.L_20:
        /*0004*/ 	.word	0x00000082


	//----- nvinfo : EIATTR_KPARAM_INFO
	.align		4
.L_21:
        /*0008*/ 	.byte	0x04, 0x17
        /*000a*/ 	.short	(.L_23 - .L_22)
.L_22:
        /*000c*/ 	.word	0x00000000
        /*0010*/ 	.short	0x0000
        /*0012*/ 	.short	0x0070
        /*0014*/ 	.byte	0x00, 0xf0, 0x01, 0x10


	//----- nvinfo : EIATTR_SPARSE_MMA_MASK
	.align		4
.L_23:
        /*0018*/ 	.byte	0x03, 0x50
        /*001a*/ 	.short	0x0000


	//----- nvinfo : EIATTR_MAXREG_COUNT
	.align		4
        /*001c*/ 	.byte	0x03, 0x1b
        /*001e*/ 	.short	0x00a8


	//----- nvinfo : EIATTR_NUM_BARRIERS
	.align		4
        /*0020*/ 	.byte	0x02, 0x4c
        /*0022*/ 	.byte	0x01
	.zero		1


	//----- nvinfo : EIATTR_EXTERNS
	.align		4
        /*0024*/ 	.byte	0x04, 0x0f
        /*0026*/ 	.short	(.L_25 - .L_24)


	//   ....[0]....
	.align		4
.L_24:
        /*0028*/ 	.word	index@(__assertfail)


	//----- nvinfo : EIATTR_MERCURY_ISA_VERSION
	.align		4
.L_25:
        /*002c*/ 	.byte	0x03, 0x5f
        /*002e*/ 	.short	0x0101


	//----- nvinfo : EIATTR_INT_WARP_WIDE_INSTR_OFFSETS
	.align		4
        /*0030*/ 	.byte	0x04, 0x31
        /*0032*/ 	.short	(.L_27 - .L_26)


	//   ....[0]....
.L_26:
        /*0034*/ 	.word	0x000003e0


	//   ....[1]....
        /*0038*/ 	.word	0x000003f0


	//   ....[2]....
        /*003c*/ 	.word	0x000004d0


	//----- nvinfo : EIATTR_COOP_GROUP_MASK_REGIDS
	.align		4
.L_27:
        /*0040*/ 	.byte	0x04, 0x29
        /*0042*/ 	.short	(.L_29 - .L_28)


	//   ....[0]....
.L_28:
        /*0044*/ 	.word	0xffffffff


	//   ....[1]....
        /*0048*/ 	.word	0xffffffff


	//   ....[2]....
        /*004c*/ 	.word	0xffffffff


	//   ....[3]....
        /*0050*/ 	.word	0xffffffff


	//   ....[4]....
        /*0054*/ 	.word	0xffffffff


	//----- nvinfo : EIATTR_COOP_GROUP_INSTR_OFFSETS
	.align		4
.L_29:
        /*0058*/ 	.byte	0x04, 0x28
        /*005a*/ 	.short	(.L_31 - .L_30)


	//   ....[0]....
.L_30:
        /*005c*/ 	.word	0x00000060


	//   ....[1]....
        /*0060*/ 	.word	0x00000070


	//   ....[2]....
        /*0064*/ 	.word	0x00000130


	//   ....[3]....
        /*0068*/ 	.word	0x000002c0


	//   ....[4]....
        /*006c*/ 	.word	0x00001050


	//----- nvinfo : EIATTR_REG_RECONFIG
	.align		4
.L_31:
        /*0070*/ 	.byte	0x01, 0x54
	.zero		2


	//----- nvinfo : EIATTR_SYSCALL_OFFSETS
	.align		4
        /*0074*/ 	.byte	0x04, 0x46
        /*0076*/ 	.short	(.L_33 - .L_32)


	//   ....[0]....
.L_32:
        /*0078*/ 	.word	0x00001220


	//----- nvinfo : EIATTR_MBARRIER_INSTR_OFFSETS
	.align		4
.L_33:
        /*007c*/ 	.byte	0x04, 0x39
        /*007e*/ 	.short	(.L_35 - .L_34)


	//   ....[0]....
.L_34:
        /*0080*/ 	.word	0x00000230
        /*0084*/ 	.word	0x000000ff
        /*0088*/ 	.word	0x00000000
        /*008c*/ 	.short	0x0100
        /*008e*/ 	.byte	0x08
	.zero		1


	//   ....[1]....
        /*0090*/ 	.word	0x00000240
        /*0094*/ 	.word	0x000000ff
        /*0098*/ 	.word	0x00000020
        /*009c*/ 	.short	0x0100
        /*009e*/ 	.byte	0x08
	.zero		1


	//   ....[2]....
        /*00a0*/ 	.word	0x00000250
        /*00a4*/ 	.word	0x000000ff
        /*00a8*/ 	.word	0x00000008
        /*00ac*/ 	.short	0x0100
        /*00ae*/ 	.byte	0x08
	.zero		1


	//   ....[3]....
        /*00b0*/ 	.word	0x00000260
        /*00b4*/ 	.word	0x000000ff
        /*00b8*/ 	.word	0x00000028
        /*00bc*/ 	.short	0x0100
        /*00be*/ 	.byte	0x08
	.zero		1


	//   ....[4]....
        /*00c0*/ 	.word	0x00000270
        /*00c4*/ 	.word	0x000000ff
        /*00c8*/ 	.word	0x00000010
        /*00cc*/ 	.short	0x0100
        /*00ce*/ 	.byte	0x08
	.zero		1


	//   ....[5]....
        /*00d0*/ 	.word	0x00000280
        /*00d4*/ 	.word	0x000000ff
        /*00d8*/ 	.word	0x00000030
        /*00dc*/ 	.short	0x0100
        /*00de*/ 	.byte	0x08
	.zero		1


	//   ....[6]....
        /*00e0*/ 	.word	0x00000290
        /*00e4*/ 	.word	0x000000ff
        /*00e8*/ 	.word	0x00000018
        /*00ec*/ 	.short	0x0100
        /*00ee*/ 	.byte	0x08
	.zero		1


	//   ....[7]....
        /*00f0*/ 	.word	0x000002a0
        /*00f4*/ 	.word	0x000000ff
        /*00f8*/ 	.word	0x00000038
        /*00fc*/ 	.short	0x0100
        /*00fe*/ 	.byte	0x08
	.zero		1


	//   ....[8]....
        /*0100*/ 	.word	0x00000540
        /*0104*/ 	.word	0x000000ff
        /*0108*/ 	.word	0x00000050
        /*010c*/ 	.short	0x0100
        /*010e*/ 	.byte	0x06
	.zero		1


	//   ....[9]....
        /*0110*/ 	.word	0x000005a0
        /*0114*/ 	.word	0x000000ff
        /*0118*/ 	.word	0x00000058
        /*011c*/ 	.short	0x0100
        /*011e*/ 	.byte	0x06
	.zero		1


	//   ....[10]....
        /*0120*/ 	.word	0x000012a0
        /*0124*/ 	.word	0x00000003
        /*0128*/ 	.word	0x00000000
        /*012c*/ 	.short	0x010a
        /*012e*/ 	.byte	0x3f
	.zero		1


	//   ....[11]....
        /*0130*/ 	.word	0x000012e0
        /*0134*/ 	.word	0x00000003
        /*0138*/ 	.word	0x00000000
        /*013c*/ 	.short	0x010a
        /*013e*/ 	.byte	0x3f
	.zero		1


	//   ....[12]....
        /*0140*/ 	.word	0x00001970
        /*0144*/ 	.word	0x000000ff
        /*0148*/ 	.word	0x00000000
        /*014c*/ 	.short	0x010a
        /*014e*/ 	.byte	0x08
	.zero		1


	//   ....[13]....
        /*0150*/ 	.word	0x000019b0
        /*0154*/ 	.word	0x000000ff
        /*0158*/ 	.word	0x00000000
        /*015c*/ 	.short	0x010a
        /*015e*/ 	.byte	0x08
	.zero		1


	//   ....[14]....
        /*0160*/ 	.word	0x00001f20
        /*0164*/ 	.word	0x000000ff
        /*0168*/ 	.word	0x00000000
        /*016c*/ 	.short	0x0101
        /*016e*/ 	.byte	0x07
	.zero		1


	//   ....[15]....
        /*0170*/ 	.word	0x00002100
        /*0174*/ 	.word	0x000000ff
        /*0178*/ 	.word	0x00000000
        /*017c*/ 	.short	0x0101
        /*017e*/ 	.byte	0x04
	.zero		1


	//   ....[16]....
        /*0180*/ 	.word	0x00004540
        /*0184*/ 	.word	0x0000000c
        /*0188*/ 	.word	0x00000020
        /*018c*/ 	.short	0x010a
        /*018e*/ 	.byte	0x3f
	.zero		1


	//   ....[17]....
        /*0190*/ 	.word	0x00004900
        /*0194*/ 	.word	0x00000003
        /*0198*/ 	.word	0x00000058
        /*019c*/ 	.short	0x0101
        /*019e*/ 	.byte	0x3f
	.zero		1


	//   ....[18]....
        /*01a0*/ 	.word	0x00005020
        /*01a4*/ 	.word	0x00000007
        /*01a8*/ 	.word	0x00000000
        /*01ac*/ 	.short	0x010a
        /*01ae*/ 	.byte	0x3f
	.zero		1


	//   ....[19]....
        /*01b0*/ 	.word	0x000050a0
        /*01b4*/ 	.word	0x00000009
        /*01b8*/ 	.word	0x00000000
        /*01bc*/ 	.short	0x010a
        /*01be*/ 	.byte	0x3f
	.zero		1


	//   ....[20]....
        /*01c0*/ 	.word	0x00005130
        /*01c4*/ 	.word	0x00000006
        /*01c8*/ 	.word	0x00000000
        /*01cc*/ 	.short	0x010a
        /*01ce*/ 	.byte	0x3f
	.zero		1


	//   ....[21]....
        /*01d0*/ 	.word	0x000051c0
        /*01d4*/ 	.word	0x00000003
        /*01d8*/ 	.word	0x00000000
        /*01dc*/ 	.short	0x010a
        /*01de*/ 	.byte	0x3f
	.zero		1


	//   ....[22]....
        /*01e0*/ 	.word	0x00005220
        /*01e4*/ 	.word	0x00000003
        /*01e8*/ 	.word	0x00000000
        /*01ec*/ 	.short	0x010a
        /*01ee*/ 	.byte	0x3f
	.zero		1


	//   ....[23]....
        /*01f0*/ 	.word	0x00005280
        /*01f4*/ 	.word	0x00000003
        /*01f8*/ 	.word	0x00000000
        /*01fc*/ 	.short	0x010a
        /*01fe*/ 	.byte	0x3f
	.zero		1


	//   ....[24]....
        /*0200*/ 	.word	0x00005350
        /*0204*/ 	.word	0x0000000c
        /*0208*/ 	.word	0x00000020
        /*020c*/ 	.short	0x010a
        /*020e*/ 	.byte	0x3f
	.zero		1


	//   ....[25]....
        /*0210*/ 	.word	0x00005420
        /*0214*/ 	.word	0x00000007
        /*0218*/ 	.word	0x00000000
        /*021c*/ 	.short	0x010a
        /*021e*/ 	.byte	0x3f
	.zero		1


	//   ....[26]....
        /*0220*/ 	.word	0x00005470
        /*0224*/ 	.word	0x00000009
        /*0228*/ 	.word	0x00000000
        /*022c*/ 	.short	0x010a
        /*022e*/ 	.byte	0x3f
	.zero		1


	//   ....[27]....
        /*0230*/ 	.word	0x000054c0
        /*0234*/ 	.word	0x00000006
        /*0238*/ 	.word	0x00000000
        /*023c*/ 	.short	0x010a
        /*023e*/ 	.byte	0x3f
	.zero		1


	//----- nvinfo : EIATTR_NUM_MBARRIERS
	.align		4
.L_35:
        /*0240*/ 	.byte	0x03, 0x38
        /*0242*/ 	.short	0x000a


	//----- nvinfo : EIATTR_EXIT_INSTR_OFFSETS
	.align		4
        /*0244*/ 	.byte	0x04, 0x1c
        /*0246*/ 	.short	(.L_37 - .L_36)


	//   ....[0]....
.L_36:
        /*0248*/ 	.word	0x000005f0


	//   ....[1]....
        /*024c*/ 	.word	0x00000eb0


	//   ....[2]....
        /*0250*/ 	.word	0x00003bb0


	//   ....[3]....
        /*0254*/ 	.word	0x000041e0


	//   ....[4]....
        /*0258*/ 	.word	0x00005210


	//----- nvinfo : EIATTR_MAX_THREADS
	.align		4
.L_37:
        /*025c*/ 	.byte	0x04, 0x05
        /*025e*/ 	.short	(.L_39 - .L_38)
.L_38:
        /*0260*/ 	.word	0x00000180
        /*0264*/ 	.word	0x00000001
        /*0268*/ 	.word	0x00000001


	//----- nvinfo : EIATTR_CRS_STACK_SIZE
	.align		4
.L_39:
        /*026c*/ 	.byte	0x04, 0x1e
        /*026e*/ 	.short	(.L_41 - .L_40)
.L_40:
        /*0270*/ 	.word	0x00000000


	//----- nvinfo : EIATTR_CBANK_PARAM_SIZE
	.align		4
.L_41:
        /*0274*/ 	.byte	0x03, 0x19
        /*0276*/ 	.short	0x0470


	//----- nvinfo : EIATTR_PARAM_CBANK
	.align		4
        /*0278*/ 	.byte	0x04, 0x0a
        /*027a*/ 	.short	(.L_43 - .L_42)
	.align		4
.L_42:
        /*027c*/ 	.word	index@(.nv.constant0._ZN7cutlass13device_kernelINS_4gemm6kernel13GemmUniversalIN4cute5tupleIJiiiiEEENS1_10collective13CollectiveMmaINS1_34MainloopSm90TmaGmmaWarpSpecializedILi4ENS5_IJNS4_1CILi1EEESB_SB_EEENS1_35KernelTmaWarpSpecializedCooperativeEEENS5_IJNSA_ILi384EEENSA_ILi8EEENSA_ILi64EEEEEENS_10bfloat16_tENS5_IJlSB_lEEESJ_SK_NS4_8TiledMMAINS4_8MMA_AtomIJNS4_4SM904GMMA26MMA_64x8x16_F32BF16BF16_SSILNSO_5MajorE0ELSQ_0ELNSO_7ScaleInE1ELSR_1EEEEEENS4_6LayoutINS5_IJNSA_ILi2EEESB_SB_EEENS5_IJSB_NSA_ILi0EEESX_EEEEENS5_IJNS4_10UnderscoreES10_S10_EEEEENS4_13SM90_TMA_LOADENS4_14ComposedLayoutINS4_7SwizzleILi3ELi4ELi3EEENS4_18smem_ptr_flag_bitsILi16EEENSU_INS5_IJSG_SH_EEENS5_IJSH_SB_EEEEEEEvNS4_8identityES13_S1C_vS1D_EENS_8epilogue10collective6detail29Sm90TmaWarpSpecializedAdapterINS1G_15DefaultEpilogueISJ_SK_SK_NS1F_6thread17LinearCombinationISJ_Li1EffLNS1K_9ScaleType4KindE0ELNS_15FloatRoundStyleE2ESJ_EENS1_15EpilogueDefaultEEEEEvvEEEEvNT_6ParamsE)
        /*0280*/ 	.short	0x0210
        /*0282*/ 	.short	0x0470


	//----- nvinfo : EIATTR_SW_WAR
	.align		4
.L_43:
        /*0284*/ 	.byte	0x04, 0x36
        /*0286*/ 	.short	(.L_45 - .L_44)
.L_44:
        /*0288*/ 	.word	0x00000008
.L_45:


//--------------------- .nv.callgraph             --------------------------
	.section	.nv.callgraph,"",@"SHT_CUDA_CALLGRAPH"
	.align	4
	.sectionentsize	8
	.align		4
        /*0000*/ 	.word	0x00000000
	.align		4
        /*0004*/ 	.word	0xffffffff
	.align		4
        /*0008*/ 	.word	index@(_ZN7cutlass13device_kernelINS_4gemm6kernel13GemmUniversalIN4cute5tupleIJiiiiEEENS1_10collective13CollectiveMmaINS1_34MainloopSm90TmaGmmaWarpSpecializedILi4ENS5_IJNS4_1CILi1EEESB_SB_EEENS1_35KernelTmaWarpSpecializedCooperativeEEENS5_IJNSA_ILi384EEENSA_ILi8EEENSA_ILi64EEEEEENS_10bfloat16_tENS5_IJlSB_lEEESJ_SK_NS4_8TiledMMAINS4_8MMA_AtomIJNS4_4SM904GMMA26MMA_64x8x16_F32BF16BF16_SSILNSO_5MajorE0ELSQ_0ELNSO_7ScaleInE1ELSR_1EEEEEENS4_6LayoutINS5_IJNSA_ILi2EEESB_SB_EEENS5_IJSB_NSA_ILi0EEESX_EEEEENS5_IJNS4_10UnderscoreES10_S10_EEEEENS4_13SM90_TMA_LOADENS4_14ComposedLayoutINS4_7SwizzleILi3ELi4ELi3EEENS4_18smem_ptr_flag_bitsILi16EEENSU_INS5_IJSG_SH_EEENS5_IJSH_SB_EEEEEEEvNS4_8identityES13_S1C_vS1D_EENS_8epilogue10collective6detail29Sm90TmaWarpSpecializedAdapterINS1G_15DefaultEpilogueISJ_SK_SK_NS1F_6thread17LinearCombinationISJ_Li1EffLNS1K_9ScaleType4KindE0ELNS_15FloatRoundStyleE2ESJ_EENS1_15EpilogueDefaultEEEEEvvEEEEvNT_6ParamsE)
	.align		4
        /*000c*/ 	.word	index@(__assertfail)
	.align		4
        /*0010*/ 	.word	0x00000000
	.align		4
        /*0014*/ 	.word	0xfffffffe
	.align		4
        /*0018*/ 	.word	0x00000000
	.align		4
        /*001c*/ 	.word	0xfffffffd
	.align		4
        /*0020*/ 	.word	0x00000000
	.align		4
        /*0024*/ 	.word	0xfffffffc


//--------------------- .nv.constant4             --------------------------
	.section	.nv.constant4,"a",@progbits
	.align	8
	.align		8
.nv.constant4:
        /*0000*/ 	.dword	__assertfail
	.align		8
        /*0008*/ 	.dword	__unnamed_1
	.align		8
        /*0010*/ 	.dword	_ZN39_INTERNAL_33053222_4_k_cu_8494d686_71894cuda3std3__45__cpo5beginE
	.align		8
        /*0018*/ 	.dword	_ZN39_INTERNAL_33053222_4_k_cu_8494d686_71894cuda3std3__45__cpo3endE
	.align		8
        /*0020*/ 	.dword	_ZN39_INTERNAL_33053222_4_k_cu_8494d686_71894cuda3std3__45__cpo6cbeginE
	.align		8
        /*0028*/ 	.dword	_ZN39_INTERNAL_33053222_4_k_cu_8494d686_71894cuda3std3__45__cpo4cendE
	.align		8
        /*0030*/ 	.dword	_ZN39_INTERNAL_33053222_4_k_cu_8494d686_71894cuda3std3__441_GLOBAL__N__33053222_4_k_cu_8494d686_71896ignoreE
	.align		8
        /*0038*/ 	.dword	_ZN39_INTERNAL_33053222_4_k_cu_8494d686_71894cuda3std3__419piecewise_constructE
	.align		8
        /*0040*/ 	.dword	_ZN39_INTERNAL_33053222_4_k_cu_8494d686_71894cuda3std3__48in_placeE
	.align		8
        /*0048*/ 	.dword	_ZN39_INTERNAL_33053222_4_k_cu_8494d686_71894cuda3std6ranges3__45__cpo4swapE
	.align		8
        /*0050*/ 	.dword	_ZN39_INTERNAL_33053222_4_k_cu_8494d686_71894cuda3std6ranges3__45__cpo9iter_moveE
	.align		8
        /*0058*/ 	.dword	_ZN39_INTERNAL_33053222_4_k_cu_8494d686_71894cute7productE
	.align		8
        /*0060*/ 	.dword	_ZN39_INTERNAL_33053222_4_k_cu_8494d686_71894cute1_E
	.align		8
        /*0068*/ 	.dword	$str$22
	.align		8
        /*0070*/ 	.dword	$str$23


//--------------------- .text._ZN7cutlass13device_kernelINS_4gemm6kernel13GemmUniversalIN4cute5tupleIJiiiiEEENS1_10collective13CollectiveMmaINS1_34MainloopSm90TmaGmmaWarpSpecializedILi4ENS5_IJNS4_1CILi1EEESB_SB_EEENS1_35KernelTmaWarpSpecializedCooperativeEEENS5_IJNSA_ILi384EEENSA_ILi8EEENSA_ILi64EEEEEENS_10bfloat16_tENS5_IJlSB_lEEESJ_SK_NS4_8TiledMMAINS4_8MMA_AtomIJNS4_4SM904GMMA26MMA_64x8x16_F32BF16BF16_SSILNSO_5MajorE0ELSQ_0ELNSO_7ScaleInE1ELSR_1EEEEEENS4_6LayoutINS5_IJNSA_ILi2EEESB_SB_EEENS5_IJSB_NSA_ILi0EEESX_EEEEENS5_IJNS4_10UnderscoreES10_S10_EEEEENS4_13SM90_TMA_LOADENS4_14ComposedLayoutINS4_7SwizzleILi3ELi4ELi3EEENS4_18smem_ptr_flag_bitsILi16EEENSU_INS5_IJSG_SH_EEENS5_IJSH_SB_EEEEEEEvNS4_8identityES13_S1C_vS1D_EENS_8epilogue10collective6detail29Sm90TmaWarpSpecializedAdapterINS1G_15DefaultEpilogueISJ_SK_SK_NS1F_6thread17LinearCombinationISJ_Li1EffLNS1K_9ScaleType4KindE0ELNS_15FloatRoundStyleE2ESJ_EENS1_15EpilogueDefaultEEEEEvvEEEEvNT_6ParamsE --------------------------
	.section	.text._ZN7cutlass13device_kernelINS_4gemm6kernel13GemmUniversalIN4cute5tupleIJiiiiEEENS1_10collective13CollectiveMmaINS1_34MainloopSm90TmaGmmaWarpSpecializedILi4ENS5_IJNS4_1CILi1EEESB_SB_EEENS1_35KernelTmaWarpSpecializedCooperativeEEENS5_IJNSA_ILi384EEENSA_ILi8EEENSA_ILi64EEEEEENS_10bfloat16_tENS5_IJlSB_lEEESJ_SK_NS4_8TiledMMAINS4_8MMA_AtomIJNS4_4SM904GMMA26MMA_64x8x16_F32BF16BF16_SSILNSO_5MajorE0ELSQ_0ELNSO_7ScaleInE1ELSR_1EEEEEENS4_6LayoutINS5_IJNSA_ILi2EEESB_SB_EEENS5_IJSB_NSA_ILi0EEESX_EEEEENS5_IJNS4_10UnderscoreES10_S10_EEEEENS4_13SM90_TMA_LOADENS4_14ComposedLayoutINS4_7SwizzleILi3ELi4ELi3EEENS4_18smem_ptr_flag_bitsILi16EEENSU_INS5_IJSG_SH_EEENS5_IJSH_SB_EEEEEEEvNS4_8identityES13_S1C_vS1D_EENS_8epilogue10collective6detail29Sm90TmaWarpSpecializedAdapterINS1G_15DefaultEpilogueISJ_SK_SK_NS1F_6thread17LinearCombinationISJ_Li1EffLNS1K_9ScaleType4KindE0ELNS_15FloatRoundStyleE2ESJ_EENS1_15EpilogueDefaultEEEEEvvEEEEvNT_6ParamsE,"ax",@progbits
	.align	128
.text._ZN7cutlass13device_kernelINS_4gemm6kernel13GemmUniversalIN4cute5tupleIJiiiiEEENS1_10collective13CollectiveMmaINS1_34MainloopSm90TmaGmmaWarpSpecializedILi4ENS5_IJNS4_1CILi1EEESB_SB_EEENS1_35KernelTmaWarpSpecializedCooperativeEEENS5_IJNSA_ILi384EEENSA_ILi8EEENSA_ILi64EEEEEENS_10bfloat16_tENS5_IJlSB_lEEESJ_SK_NS4_8TiledMMAINS4_8MMA_AtomIJNS4_4SM904GMMA26MMA_64x8x16_F32BF16BF16_SSILNSO_5MajorE0ELSQ_0ELNSO_7ScaleInE1ELSR_1EEEEEENS4_6LayoutINS5_IJNSA_ILi2EEESB_SB_EEENS5_IJSB_NSA_ILi0EEESX_EEEEENS5_IJNS4_10UnderscoreES10_S10_EEEEENS4_13SM90_TMA_LOADENS4_14ComposedLayoutINS4_7SwizzleILi3ELi4ELi3EEENS4_18smem_ptr_flag_bitsILi16EEENSU_INS5_IJSG_SH_EEENS5_IJSH_SB_EEEEEEEvNS4_8identityES13_S1C_vS1D_EENS_8epilogue10collective6detail29Sm90TmaWarpSpecializedAdapterINS1G_15DefaultEpilogueISJ_SK_SK_NS1F_6thread17LinearCombinationISJ_Li1EffLNS1K_9ScaleType4KindE0ELNS_15FloatRoundStyleE2ESJ_EENS1_15EpilogueDefaultEEEEEvvEEEEvNT_6ParamsE:
        .type           _ZN7cutlass13device_kernelINS_4gemm6kernel13GemmUniversalIN4cute5tupleIJiiiiEEENS1_10collective13CollectiveMmaINS1_34MainloopSm90TmaGmmaWarpSpecializedILi4ENS5_IJNS4_1CILi1EEESB_SB_EEENS1_35KernelTmaWarpSpecializedCooperativeEEENS5_IJNSA_ILi384EEENSA_ILi8EEENSA_ILi64EEEEEENS_10bfloat16_tENS5_IJlSB_lEEESJ_SK_NS4_8TiledMMAINS4_8MMA_AtomIJNS4_4SM904GMMA26MMA_64x8x16_F32BF16BF16_SSILNSO_5MajorE0ELSQ_0ELNSO_7ScaleInE1ELSR_1EEEEEENS4_6LayoutINS5_IJNSA_ILi2EEESB_SB_EEENS5_IJSB_NSA_ILi0EEESX_EEEEENS5_IJNS4_10UnderscoreES10_S10_EEEEENS4_13SM90_TMA_LOADENS4_14ComposedLayoutINS4_7SwizzleILi3ELi4ELi3EEENS4_18smem_ptr_flag_bitsILi16EEENSU_INS5_IJSG_SH_EEENS5_IJSH_SB_EEEEEEEvNS4_8identityES13_S1C_vS1D_EENS_8epilogue10collective6detail29Sm90TmaWarpSpecializedAdapterINS1G_15DefaultEpilogueISJ_SK_SK_NS1F_6thread17LinearCombinationISJ_Li1EffLNS1K_9ScaleType4KindE0ELNS_15FloatRoundStyleE2ESJ_EENS1_15EpilogueDefaultEEEEEvvEEEEvNT_6ParamsE,@function
        .size           _ZN7cutlass13device_kernelINS_4gemm6kernel13GemmUniversalIN4cute5tupleIJiiiiEEENS1_10collective13CollectiveMmaINS1_34MainloopSm90TmaGmmaWarpSpecializedILi4ENS5_IJNS4_1CILi1EEESB_SB_EEENS1_35KernelTmaWarpSpecializedCooperativeEEENS5_IJNSA_ILi384EEENSA_ILi8EEENSA_ILi64EEEEEENS_10bfloat16_tENS5_IJlSB_lEEESJ_SK_NS4_8TiledMMAINS4_8MMA_AtomIJNS4_4SM904GMMA26MMA_64x8x16_F32BF16BF16_SSILNSO_5MajorE0ELSQ_0ELNSO_7ScaleInE1ELSR_1EEEEEENS4_6LayoutINS5_IJNSA_ILi2EEESB_SB_EEENS5_IJSB_NSA_ILi0EEESX_EEEEENS5_IJNS4_10UnderscoreES10_S10_EEEEENS4_13SM90_TMA_LOADENS4_14ComposedLayoutINS4_7SwizzleILi3ELi4ELi3EEENS4_18smem_ptr_flag_bitsILi16EEENSU_INS5_IJSG_SH_EEENS5_IJSH_SB_EEEEEEEvNS4_8identityES13_S1C_vS1D_EENS_8epilogue10collective6detail29Sm90TmaWarpSpecializedAdapterINS1G_15DefaultEpilogueISJ_SK_SK_NS1F_6thread17LinearCombinationISJ_Li1EffLNS1K_9ScaleType4KindE0ELNS_15FloatRoundStyleE2ESJ_EENS1_15EpilogueDefaultEEEEEvvEEEEvNT_6ParamsE,(.L_x_88 - _ZN7cutlass13device_kernelINS_4gemm6kernel13GemmUniversalIN4cute5tupleIJiiiiEEENS1_10collective13CollectiveMmaINS1_34MainloopSm90TmaGmmaWarpSpecializedILi4ENS5_IJNS4_1CILi1EEESB_SB_EEENS1_35KernelTmaWarpSpecializedCooperativeEEENS5_IJNSA_ILi384EEENSA_ILi8EEENSA_ILi64EEEEEENS_10bfloat16_tENS5_IJlSB_lEEESJ_SK_NS4_8TiledMMAINS4_8MMA_AtomIJNS4_4SM904GMMA26MMA_64x8x16_F32BF16BF16_SSILNSO_5MajorE0ELSQ_0ELNSO_7ScaleInE1ELSR_1EEEEEENS4_6LayoutINS5_IJNSA_ILi2EEESB_SB_EEENS5_IJSB_NSA_ILi0EEESX_EEEEENS5_IJNS4_10UnderscoreES10_S10_EEEEENS4_13SM90_TMA_LOADENS4_14ComposedLayoutINS4_7SwizzleILi3ELi4ELi3EEENS4_18smem_ptr_flag_bitsILi16EEENSU_INS5_IJSG_SH_EEENS5_IJSH_SB_EEEEEEEvNS4_8identityES13_S1C_vS1D_EENS_8epilogue10collective6detail29Sm90TmaWarpSpecializedAdapterINS1G_15DefaultEpilogueISJ_SK_SK_NS1F_6thread17LinearCombinationISJ_Li1EffLNS1K_9ScaleType4KindE0ELNS_15FloatRoundStyleE2ESJ_EENS1_15EpilogueDefaultEEEEEvvEEEEvNT_6ParamsE)
        .other          _ZN7cutlass13device_kernelINS_4gemm6kernel13GemmUniversalIN4cute5tupleIJiiiiEEENS1_10collective13CollectiveMmaINS1_34MainloopSm90TmaGmmaWarpSpecializedILi4ENS5_IJNS4_1CILi1EEESB_SB_EEENS1_35KernelTmaWarpSpecializedCooperativeEEENS5_IJNSA_ILi384EEENSA_ILi8EEENSA_ILi64EEEEEENS_10bfloat16_tENS5_IJlSB_lEEESJ_SK_NS4_8TiledMMAINS4_8MMA_AtomIJNS4_4SM904GMMA26MMA_64x8x16_F32BF16BF16_SSILNSO_5MajorE0ELSQ_0ELNSO_7ScaleInE1ELSR_1EEEEEENS4_6LayoutINS5_IJNSA_ILi2EEESB_SB_EEENS5_IJSB_NSA_ILi0EEESX_EEEEENS5_IJNS4_10UnderscoreES10_S10_EEEEENS4_13SM90_TMA_LOADENS4_14ComposedLayoutINS4_7SwizzleILi3ELi4ELi3EEENS4_18smem_ptr_flag_bitsILi16EEENSU_INS5_IJSG_SH_EEENS5_IJSH_SB_EEEEEEEvNS4_8identityES13_S1C_vS1D_EENS_8epilogue10collective6detail29Sm90TmaWarpSpecializedAdapterINS1G_15DefaultEpilogueISJ_SK_SK_NS1F_6thread17LinearCombinationISJ_Li1EffLNS1K_9ScaleType4KindE0ELNS_15FloatRoundStyleE2ESJ_EENS1_15EpilogueDefaultEEEEEvvEEEEvNT_6ParamsE,@"STO_CUDA_ENTRY STV_DEFAULT"
_ZN7cutlass13device_kernelINS_4gemm6kernel13GemmUniversalIN4cute5tupleIJiiiiEEENS1_10collective13CollectiveMmaINS1_34MainloopSm90TmaGmmaWarpSpecializedILi4ENS5_IJNS4_1CILi1EEESB_SB_EEENS1_35KernelTmaWarpSpecializedCooperativeEEENS5_IJNSA_ILi384EEENSA_ILi8EEENSA_ILi64EEEEEENS_10bfloat16_tENS5_IJlSB_lEEESJ_SK_NS4_8TiledMMAINS4_8MMA_AtomIJNS4_4SM904GMMA26MMA_64x8x16_F32BF16BF16_SSILNSO_5MajorE0ELSQ_0ELNSO_7ScaleInE1ELSR_1EEEEEENS4_6LayoutINS5_IJNSA_ILi2EEESB_SB_EEENS5_IJSB_NSA_ILi0EEESX_EEEEENS5_IJNS4_10UnderscoreES10_S10_EEEEENS4_13SM90_TMA_LOADENS4_14ComposedLayoutINS4_7SwizzleILi3ELi4ELi3EEENS4_18smem_ptr_flag_bitsILi16EEENSU_INS5_IJSG_SH_EEENS5_IJSH_SB_EEEEEEEvNS4_8identityES13_S1C_vS1D_EENS_8epilogue10collective6detail29Sm90TmaWarpSpecializedAdapterINS1G_15DefaultEpilogueISJ_SK_SK_NS1F_6thread17LinearCombinationISJ_Li1EffLNS1K_9ScaleType4KindE0ELNS_15FloatRoundStyleE2ESJ_EENS1_15EpilogueDefaultEEEEEvvEEEEvNT_6ParamsE:
[----:B------:R-:W0:Y:S01]  /*0000*/  LDC R1, c[0x0][0x28] ;  /* 0x00000a00ff017b82 */ /* 0x000e220000000800 */
[----:B------:R-:W1:Y:S01]  /*0010*/  S2R R22, SR_TID.X ;  /* 0x0000000000167919 */ /* 0x000e620000002100 */
[----:B------:R-:W-:Y:S01]  /*0020*/  ELECT P0, URZ, PT ;  /* 0x00000000003f782f */ /* 0x000fe20003800000 */
[----:B------:R-:W-:Y:S01]  /*0030*/  BSSY B0, `(.L_x_0) ;  /* 0x000000f000007945 */ /* 0x000fe20003800000 */
[--C-:B-1----:R-:W-:Y:S02]  /*0040*/  SHF.R.U32.HI R0, RZ, 0x5, R22.reuse ;  /* 0x00000005ff007819 */ /* 0x102fe40000011616 */
[----:B------:R-:W-:-:S03]  /*0050*/  SHF.R.U32.HI R12, RZ, 0x7, R22 ;  /* 0x00000007ff0c7819 */ /* 0x000fc60000011616 */
[----:B------:R-:W1:Y:S04]  /*0060*/  SHFL.IDX PT, R2, R0, RZ, 0x1f ;  /* 0x00001fff00027589 */ /* 0x000e6800000e0000 */
[----:B------:R2:W3:Y:S01]  /*0070*/  SHFL.IDX PT, R8, R12, RZ, 0x1f ;  /* 0x00001fff0c087589 */ /* 0x0004e200000e0000 */
[----:B-1----:R-:W-:-:S13]  /*0080*/  ISETP.NE.OR P0, PT, R2, RZ, !P0 ;  /* 0x000000ff0200720c */ /* 0x002fda0004705670 */
[----:B0-23--:R-:W-:Y:S05]  /*0090*/  @P0 BRA `(.L_x_1) ;  /* 0x0000000000200947 */ /* 0x00dfea0003800000 */
[----:B------:R-:W-:Y:S02]  /*00a0*/  ULDC.64 UR4, c[0x0][0x198] ;  /* 0x0000660000047ab9 */ /* 0x000fe40000000a00 */
[----:B------:R-:W-:Y:S02]  /*00b0*/  UIADD3 UR6, UP0, UR4, 0xf0, URZ ;  /* 0x000000f004067890 */ /* 0x000fe4000ff1e03f */
[----:B------:R-:W-:Y:S02]  /*00c0*/  UIADD3 UR4, UP1, UR4, 0x1f0, URZ ;  /* 0x000001f004047890 */ /* 0x000fe4000ff3e03f */
[----:B------:R-:W-:Y:S02]  /*00d0*/  UIADD3.X UR7, URZ, UR5, URZ, UP0, !UPT ;  /* 0x000000053f077290 */ /* 0x000fe400087fe43f */
[----:B------:R-:W-:-:S07]  /*00e0*/  UIADD3.X UR5, URZ, UR5, URZ, UP1, !UPT ;  /* 0x000000053f057290 */ /* 0x000fce0008ffe43f */
[----:B------:R0:W-:Y:S02]  /*00f0*/  UTMACCTL.PF [UR6] ;  /* 0x00000000060079b9 */ /* 0x0001e40008040000 */
[----:B------:R0:W-:Y:S02]  /*0100*/  UTMACCTL.PF [UR4] ;  /* 0x00000000040079b9 */ /* 0x0001e40008040000 */
[----:B0-----:R-:W-:Y:S01]  /*0110*/  NOP ;  /* 0x0000000000007918 */ /* 0x001fe20000000000 */
.L_x_1:
[----:B------:R-:W-:Y:S05]  /*0120*/  BSYNC B0 ;  /* 0x0000000000007941 */ /* 0x000fea0003800000 */
.L_x_0:
[----:B------:R-:W0:Y:S02]  /*0130*/  SHFL.IDX PT, R3, R0, RZ, 0x1f ;  /* 0x00001fff00037589 */ /* 0x000e2400000e0000 */
[----:B0-----:R-:W-:-:S13]  /*0140*/  ISETP.NE.AND P0, PT, R3, RZ, PT ;  /* 0x000000ff0300720c */ /* 0x001fda0003f05270 */
[----:B------:R-:W-:Y:S05]  /*0150*/  @P0 BRA `(.L_x_2) ;  /* 0x0000000000580947 */ /* 0x000fea0003800000 */
[----:B------:R-:W0:Y:S01]  /*0160*/  S2UR UR8, SR_CgaCtaId ;  /* 0x00000000000879c3 */ /* 0x000e220000008800 */
[----:B------:R-:W-:Y:S01]  /*0170*/  UMOV UR4, 0x400 ;  /* 0x0000040000047882 */ /* 0x000fe20000000000 */
[----:B------:R-:W-:Y:S01]  /*0180*/  UMOV UR5, 0x1 ;  /* 0x0000000100057882 */ /* 0x000fe20000000000 */
[----:B------:R-:W-:Y:S01]  /*0190*/  UMOV UR6, 0x100 ;  /* 0x0000010000067882 */ /* 0x000fe20000000000 */
[----:B------:R-:W-:Y:S01]  /*01a0*/  ELECT P0, URZ, PT ;  /* 0x00000000003f782f */ /* 0x000fe20003800000 */
[----:B------:R-:W-:-:S04]  /*01b0*/  UIADD3 UR6, -UR6, 0x100000, URZ ;  /* 0x0010000006067890 */ /* 0x000fc8000fffe13f */
[----:B------:R-:W-:Y:S02]  /*01c0*/  USHF.L.U32 UR7, UR6, 0xb, URZ ;  /* 0x0000000b06077899 */ /* 0x000fe4000800063f */
[----:B------:R-:W-:Y:S02]  /*01d0*/  USHF.L.U32 UR6, UR6, 0x1, URZ ;  /* 0x0000000106067899 */ /* 0x000fe4000800063f */
[----:B0-----:R-:W-:Y:S02]  /*01e0*/  ULEA UR8, UR8, UR4, 0x18 ;  /* 0x0000000408087291 */ /* 0x001fe4000f8ec03f */
[----:B------:R-:W-:-:S04]  /*01f0*/  UIADD3 UR4, -UR5, 0x100000, URZ ;  /* 0x0010000005047890 */ /* 0x000fc8000fffe13f */
[----:B------:R-:W-:Y:S02]  /*0200*/  USHF.L.U32 UR5, UR4, 0xb, URZ ;  /* 0x0000000b04057899 */ /* 0x000fe4000800063f */
[----:B------:R-:W-:Y:S01]  /*0210*/  USHF.L.U32 UR4, UR4, 0x1, URZ ;  /* 0x0000000104047899 */ /* 0x000fe2000800063f */
[----:B------:R-:W0:Y:S11]  /*0220*/  FENCE.VIEW.ASYNC.S ;  /* 0x00000000000073c6 */ /* 0x000e360000000000 */
[----:B0-----:R0:W1:Y:S01]  /*0230*/  SYNCS.EXCH.64 URZ, [UR8], UR4 ;  /* 0x00000004083f75b2 */ /* 0x0010620008000100 */
[----:B------:R0:W2:Y:S01]  /*0240*/  SYNCS.EXCH.64 URZ, [UR8+0x20], UR6 ;  /* 0x00002006083f75b2 */ /* 0x0000a20008000100 */
[----:B------:R0:W3:Y:S01]  /*0250*/  SYNCS.EXCH.64 URZ, [UR8+0x8], UR4 ;  /* 0x00000804083f75b2 */ /* 0x0000e20008000100 */
[----:B------:R0:W4:Y:S01]  /*0260*/  SYNCS.EXCH.64 URZ, [UR8+0x28], UR6 ;  /* 0x00002806083f75b2 */ /* 0x0001220008000100 */
[----:B------:R0:W0:Y:S01]  /*0270*/  SYNCS.EXCH.64 URZ, [UR8+0x10], UR4 ;  /* 0x00001004083f75b2 */ /* 0x0000220008000100 */
[----:B------:R0:W0:Y:S01]  /*0280*/  SYNCS.EXCH.64 URZ, [UR8+0x30], UR6 ;  /* 0x00003006083f75b2 */ /* 0x0000220008000100 */
[----:B------:R0:W0:Y:S01]  /*0290*/  SYNCS.EXCH.64 URZ, [UR8+0x18], UR4 ;  /* 0x00001804083f75b2 */ /* 0x0000220008000100 */
[----:B------:R0:W0:Y:S01]  /*02a0*/  SYNCS.EXCH.64 URZ, [UR8+0x38], UR6 ;  /* 0x00003806083f75b2 */ /* 0x0000220008000100 */
[----:B------:R-:W-:Y:S01]  /*02b0*/  NOP ;  /* 0x0000000000007918 */ /* 0x000fe20000000000 */
.L_x_2:
[----:B------:R-:W5:Y:S01]  /*02c0*/  SHFL.IDX PT, R0, R0, RZ, 0x1f ;  /* 0x00001fff00007589 */ /* 0x000f6200000e0000 */
[----:B------:R-:W-:Y:S01]  /*02d0*/  ELECT P0, URZ, PT ;  /* 0x00000000003f782f */ /* 0x000fe20003800000 */
[----:B------:R-:W1:Y:S01]  /*02e0*/  LDC R19, c[0x0][0x65c] ;  /* 0x00019700ff137b82 */ /* 0x000e620000000800 */
[----:B------:R-:W-:Y:S01]  /*02f0*/  SHF.R.S32.HI R5, RZ, 0x1f, R2 ;  /* 0x0000001fff057819 */ /* 0x000fe20000011402 */
[----:B------:R-:W2:Y:S01]  /*0300*/  S2R R3, SR_CTAID.Y ;  /* 0x0000000000037919 */ /* 0x000ea20000002600 */
[----:B0-----:R-:W-:Y:S01]  /*0310*/  UMOV UR4, 0x20 ;  /* 0x0000002000047882 */ /* 0x001fe20000000000 */
[----:B------:R-:W-:Y:S01]  /*0320*/  ISETP.NE.AND P2, PT, R8, RZ, PT ;  /* 0x000000ff0800720c */ /* 0x000fe20003f45270 */
[----:B------:R-:W-:Y:S01]  /*0330*/  NOP ;  /* 0x0000000000007918 */ /* 0x000fe20000000000 */
[----:B------:R-:W0:Y:S01]  /*0340*/  S2R R4, SR_CTAID.X ;  /* 0x0000000000047919 */ /* 0x000e220000002500 */
[----:B------:R-:W-:Y:S01]  /*0350*/  LEA.HI R5, R5, R2, RZ, 0x2 ;  /* 0x0000000205057211 */ /* 0x000fe200078f10ff */
[----:B------:R-:W-:-:S03]  /*0360*/  NOP ;  /* 0x0000000000007918 */ /* 0x000fc60000000000 */
[----:B------:R-:W-:Y:S02]  /*0370*/  LOP3.LUT R5, R5, 0xfffffffc, RZ, 0xc0, !PT ;  /* 0xfffffffc05057812 */ /* 0x000fe400078ec0ff */
[----:B-----5:R-:W-:Y:S02]  /*0380*/  ISETP.NE.OR P0, PT, R0, RZ, !P0 ;  /* 0x000000ff0000720c */ /* 0x020fe40004705670 */
[----:B-1----:R-:W-:-:S04]  /*0390*/  ISETP.NE.AND P3, PT, R19, 0x1, PT ;  /* 0x000000011300780c */ /* 0x002fc80003f65270 */
[----:B------:R-:W-:Y:S01]  /*03a0*/  P2R R0, PR, RZ, 0x8 ;  /* 0x00000008ff007803 */ /* 0x000fe20000000000 */
[----:B------:R-:W-:Y:S01]  /*03b0*/  IMAD.IADD R0, R2, 0x1, -R5 ;  /* 0x0000000102007824 */ /* 0x000fe200078e0a05 */
[----:B------:R-:W-:Y:S01]  /*03c0*/  LOP3.LUT R2, R22, 0x7f, RZ, 0xc0, !PT ;  /* 0x0000007f16027812 */ /* 0x000fe200078ec0ff */
[----:B------:R-:W-:-:S04]  /*03d0*/  IMAD.MOV.U32 R5, RZ, RZ, RZ ;  /* 0x000000ffff057224 */ /* 0x000fc800078e00ff */
[----:B------:R-:W-:Y:S01]  /*03e0*/  VOTEU.ALL UP0, P0 ;  /* 0x00000000003f7886 */ /* 0x000fe20000000000 */
[----:B------:R-:W-:Y:S01]  /*03f0*/  VOTEU.ALL UP1, P0 ;  /* 0x00000000003f7886 */ /* 0x000fe20000020000 */
[----:B------:R-:W0:Y:S01]  /*0400*/  @P3 LDC R17, c[0x0][0x10] ;  /* 0x00000400ff113b82 */ /* 0x000e220000000800 */
[----:B--2---:R-:W-:Y:S02]  /*0410*/  @P3 IMAD.MOV.U32 R6, RZ, RZ, R3 ;  /* 0x000000ffff063224 */ /* 0x004fe400078e0003 */
[----:B------:R-:W-:Y:S01]  /*0420*/  @!UP0 UMOV UR6, 0x400 ;  /* 0x0000040000068882 */ /* 0x000fe20000000000 */
[----:B------:R-:W-:-:S04]  /*0430*/  @!UP0 UIADD3 UR4, -UR4, 0x100000, URZ ;  /* 0x0010000004048890 */ /* 0x000fc8000fffe13f */
[----:B------:R-:W-:Y:S02]  /*0440*/  @!UP0 USHF.L.U32 UR5, UR4, 0xb, URZ ;  /* 0x0000000b04058899 */ /* 0x000fe4000800063f */
[----:B------:R-:W-:Y:S01]  /*0450*/  @!UP0 USHF.L.U32 UR4, UR4, 0x1, URZ ;  /* 0x0000000104048899 */ /* 0x000fe2000800063f */
[----:B------:R-:W-:Y:S02]  /*0460*/  @P3 IMAD.MOV.U32 R7, RZ, RZ, RZ ;  /* 0x000000ffff073224 */ /* 0x000fe400078e00ff */
[----:B------:R-:W-:Y:S01]  /*0470*/  @P3 IMAD.MOV.U32 R11, RZ, RZ, RZ ;  /* 0x000000ffff0b3224 */ /* 0x000fe200078e00ff */
[----:B------:R-:W1:Y:S08]  /*0480*/  @!UP0 S2UR UR7, SR_CgaCtaId ;  /* 0x00000000000789c3 */ /* 0x000e700000008800 */
[----:B------:R-:W2:Y:S01]  /*0490*/  @!P3 LDC R9, c[0x0][0xc] ;  /* 0x00000300ff09bb82 */ /* 0x000ea20000000800 */
[----:B0-----:R-:W-:-:S04]  /*04a0*/  @P3 IMAD.WIDE.U32 R16, R4, R17, R6 ;  /* 0x0000001104103225 */ /* 0x001fc800078e0006 */
[----:B------:R-:W-:Y:S01]  /*04b0*/  @P3 IMAD.IADD R17, R17, 0x1, R11 ;  /* 0x0000000111113824 */ /* 0x000fe200078e020b */
[----:B-1----:R-:W-:Y:S01]  /*04c0*/  @!UP0 ULEA UR6, UR7, UR6, 0x18 ;  /* 0x0000000607068291 */ /* 0x002fe2000f8ec03f */
[----:B------:R-:W-:Y:S01]  /*04d0*/  VOTEU.ALL UP0, P0 ;  /* 0x00000000003f7886 */ /* 0x000fe20000000000 */
[----:B------:R-:W-:-:S04]  /*04e0*/  ISETP.NE.AND P0, PT, R0, 0x3, PT ;  /* 0x000000030000780c */ /* 0x000fc80003f05270 */
[----:B------:R-:W-:Y:S01]  /*04f0*/  ISETP.EQ.OR P0, PT, R0, RZ, !P0 ;  /* 0x000000ff0000720c */ /* 0x000fe20004702670 */
[----:B--2---:R-:W-:-:S03]  /*0500*/  @!P3 IMAD.WIDE.U32 R6, R9, R3, R4 ;  /* 0x000000030906b225 */ /* 0x004fc600078e0004 */
[C---:B------:R-:W-:Y:S01]  /*0510*/  ISETP.EQ.AND P0, PT, R8.reuse, RZ, P0 ;  /* 0x000000ff0800720c */ /* 0x040fe20000702270 */
[----:B------:R-:W-:Y:S01]  /*0520*/  VIADD R8, R8, 0xffffffff ;  /* 0xffffffff08087836 */ /* 0x000fe20000000000 */
[----:B------:R-:W0:Y:S02]  /*0530*/  FENCE.VIEW.ASYNC.S ;  /* 0x00000000000073c6 */ /* 0x000e240000000000 */
[----:B0-----:R0:W3:Y:S01]  /*0540*/  @!UP0 SYNCS.EXCH.64 URZ, [UR6+0x50], UR4 ;  /* 0x00005004063f85b2 */ /* 0x0010e20008000100 */
[----:B------:R-:W-:Y:S01]  /*0550*/  @!P3 IMAD.MOV.U32 R16, RZ, RZ, R6 ;  /* 0x000000ffff10b224 */ /* 0x000fe200078e0006 */
[----:B------:R-:W-:Y:S01]  /*0560*/  SEL R18, RZ, 0x1, !P0 ;  /* 0x00000001ff127807 */ /* 0x000fe20004000000 */
[----:B------:R-:W-:Y:S01]  /*0570*/  @!P3 IMAD.MOV.U32 R17, RZ, RZ, R7 ;  /* 0x000000ffff11b224 */ /* 0x000fe200078e0007 */
[----:B------:R-:W-:-:S04]  /*0580*/  ISETP.GE.U32.AND P1, PT, R8, 0x2, PT ;  /* 0x000000020800780c */ /* 0x000fc80003f26070 */
[----:B------:R-:W-:Y:S01]  /*0590*/  SEL R18, R18, 0x2, P1 ;  /* 0x0000000212127807 */ /* 0x000fe20000800000 */
[----:B------:R0:W3:Y:S01]  /*05a0*/  @!UP1 SYNCS.EXCH.64 URZ, [UR6+0x58], UR4 ;  /* 0x00005804063f95b2 */ /* 0x0000e20008000100 */
[----:B------:R-:W-:Y:S01]  /*05b0*/  NOP ;  /* 0x0000000000007918 */ /* 0x000fe20000000000 */
[----:B---34-:R-:W-:Y:S06]  /*05c0*/  BAR.SYNC.DEFER_BLOCKING 0x0 ;  /* 0x0000000000007b1d */ /* 0x018fec0000010000 */
[----:B------:R-:W-:Y:S05]  /*05d0*/  @!P2 BRA `(.L_x_3) ;  /* 0x000000340078a947 */ /* 0x000fea0003800000 */
[----:B------:R-:W-:-:S13]  /*05e0*/  ISETP.GT.U32.AND P0, PT, R8, 0x1, PT ;  /* 0x000000010800780c */ /* 0x000fda0003f04070 */
[----:B0-----:R-:W-:Y:S05]  /*05f0*/  @P0 EXIT ;  /* 0x000000000000094d */ /* 0x001fea0003800000 */
[----:B------:R-:W-:Y:S01]  /*0600*/  ULDC.64 UR4, c[0x0][0x650] ;  /* 0x0001940000047ab9 */ /* 0x000fe20000000a00 */
[----:B------:R-:W-:Y:S01]  /*0610*/  PRMT R0, RZ, 0x7610, R0 ;  /* 0x00007610ff007816 */ /* 0x000fe20000000000 */
[----:B------:R-:W-:Y:S01]  /*0620*/  IMAD.MOV.U32 R43, RZ, RZ, -0x1 ;  /* 0xffffffffff2b7424 */ /* 0x000fe200078e00ff */
[----:B------:R-:W-:Y:S01]  /*0630*/  ISETP.GE.U32.AND P0, PT, R16, UR4, PT ;  /* 0x0000000410007c0c */ /* 0x000fe2000bf06070 */
[----:B------:R-:W-:Y:S02]  /*0640*/  IMAD.MOV.U32 R40, RZ, RZ, -0x1 ;  /* 0xffffffffff287424 */ /* 0x000fe400078e00ff */
[----:B------:R-:W-:Y:S01]  /*0650*/  IMAD.MOV.U32 R41, RZ, RZ, -0x1 ;  /* 0xffffffffff297424 */ /* 0x000fe200078e00ff */
[----:B------:R-:W-:-:S13]  /*0660*/  ISETP.GE.U32.AND.EX P0, PT, R17, UR5, PT, P0 ;  /* 0x0000000511007c0c */ /* 0x000fda000bf06100 */
[----:B------:R-:W-:Y:S05]  /*0670*/  @P0 BRA `(.L_x_4) ;  /* 0x0000000400540947 */ /* 0x000fea0003800000 */
[----:B------:R-:W0:Y:S01]  /*0680*/  LDC.64 R14, c[0x0][0x628] ;  /* 0x00018a00ff0e7b82 */ /* 0x000e220000000a00 */
[----:B------:R-:W-:Y:S02]  /*0690*/  IMAD.MOV.U32 R6, RZ, RZ, R16 ;  /* 0x000000ffff067224 */ /* 0x000fe400078e0010 */
[----:B------:R-:W-:-:S05]  /*06a0*/  IMAD.MOV.U32 R7, RZ, RZ, R17 ;  /* 0x000000ffff077224 */ /* 0x000fca00078e0011 */
[----:B------:R-:W1:Y:S08]  /*06b0*/  LDC R0, c[0x0][0x630] ;  /* 0x00018c00ff007b82 */ /* 0x000e700000000800 */
[----:B------:R-:W2:Y:S01]  /*06c0*/  LDC.64 R20, c[0x0][0x620] ;  /* 0x00018800ff147b82 */ /* 0x000ea20000000a00 */
[----:B0-----:R-:W-:-:S04]  /*06d0*/  ISETP.NE.U32.AND P0, PT, R14, RZ, PT ;  /* 0x000000ff0e00720c */ /* 0x001fc80003f05070 */
[----:B------:R-:W-:-:S13]  /*06e0*/  ISETP.NE.AND.EX P0, PT, R15, RZ, PT, P0 ;  /* 0x000000ff0f00720c */ /* 0x000fda0003f05300 */
[----:B-12---:R-:W-:Y:S05]  /*06f0*/  @!P0 BRA `(.L_x_5) ;  /* 0x0000000000288947 */ /* 0x006fea0003800000 */
[----:B------:R-:W0:Y:S02]  /*0700*/  LDC R11, c[0x0][0x634] ;  /* 0x00018d00ff0b7b82 */ /* 0x000e240000000800 */
[----:B0-----:R-:W-:-:S05]  /*0710*/  IADD3 R11, P0, R16, R11, RZ ;  /* 0x0000000b100b7210 */ /* 0x001fca0007f1e0ff */
[----:B------:R-:W-:-:S04]  /*0720*/  IMAD.X R13, RZ, RZ, R17, P0 ;  /* 0x000000ffff0d7224 */ /* 0x000fc800000e0611 */
[----:B------:R-:W-:-:S04]  /*0730*/  IMAD.WIDE.U32 R6, R13, R14, RZ ;  /* 0x0000000e0d067225 */ /* 0x000fc800078e00ff */
[----:B------:R-:W-:-:S04]  /*0740*/  IMAD.WIDE.U32 R8, P0, R11, R15, R6 ;  /* 0x0000000f0b087225 */ /* 0x000fc80007800006 */
[----:B------:R-:W-:-:S04]  /*0750*/  IMAD.WIDE.U32 R6, R11, R14, RZ ;  /* 0x0000000e0b067225 */ /* 0x000fc800078e00ff */
[----:B------:R-:W-:Y:S01]  /*0760*/  IMAD.X R11, RZ, RZ, RZ, P0 ;  /* 0x000000ffff0b7224 */ /* 0x000fe200000e06ff */
[----:B------:R-:W-:Y:S01]  /*0770*/  IADD3 RZ, P0, R7, R8, RZ ;  /* 0x0000000807ff7210 */ /* 0x000fe20007f1e0ff */
[----:B------:R-:W-:-:S04]  /*0780*/  IMAD.MOV.U32 R10, RZ, RZ, R9 ;  /* 0x000000ffff0a7224 */ /* 0x000fc800078e0009 */
[----:B------:R-:W-:-:S08]  /*0790*/  IMAD.WIDE.U32.X R6, R13, R15, R10, P0 ;  /* 0x0000000f0d067225 */ /* 0x000fd000000e040a */
.L_x_5:
[-CC-:B------:R-:W-:Y:S01]  /*07a0*/  SHF.R.U64 R41, R6, R0.reuse, R7.reuse ;  /* 0x0000000006297219 */ /* 0x180fe20000001207 */
[----:B------:R-:W0:Y:S01]  /*07b0*/  LDC R10, c[0x0][0x618] ;  /* 0x00018600ff0a7b82 */ /* 0x000e220000000800 */
[----:B------:R-:W-:Y:S01]  /*07c0*/  SHF.R.U32.HI R5, RZ, R0, R7 ;  /* 0x00000000ff057219 */ /* 0x000fe20000011607 */
[----:B------:R-:W-:Y:S01]  /*07d0*/  ULDC UR4, c[0x0][0x150] ;  /* 0x0000540000047ab9 */ /* 0x000fe20000000800 */
[----:B------:R-:W-:Y:S02]  /*07e0*/  IADD3 R9, P0, RZ, -R41, RZ ;  /* 0x80000029ff097210 */ /* 0x000fe40007f1e0ff */
[----:B------:R-:W-:-:S03]  /*07f0*/  I2FP.F32.U32 R0, R4 ;  /* 0x0000000400007245 */ /* 0x000fc60000201000 */
[----:B------:R-:W1:Y:S01]  /*0800*/  LDC.64 R30, c[0x0][0x640] ;  /* 0x00019000ff1e7b82 */ /* 0x000e620000000a00 */
[----:B------:R-:W-:Y:S02]  /*0810*/  IMAD.X R11, RZ, RZ, ~R5, P0 ;  /* 0x000000ffff0b7224 */ /* 0x000fe400000e0e05 */
[----:B------:R-:W-:Y:S01]  /*0820*/  FMUL R0, R0, UR4 ;  /* 0x0000000400007c20 */ /* 0x000fe20008400000 */
[----:B------:R-:W-:Y:S01]  /*0830*/  IMAD.WIDE.U32 R6, R9, R20, R16 ;  /* 0x0000001409067225 */ /* 0x000fe200078e0010 */
[----:B------:R-:W-:-:S03]  /*0840*/  ULDC UR4, c[0x0][0x154] ;  /* 0x0000550000047ab9 */ /* 0x000fc60000000800 */
[----:B------:R-:W-:Y:S01]  /*0850*/  IMAD R8, R11, R20, RZ ;  /* 0x000000140b087224 */ /* 0x000fe200078e02ff */
[----:B------:R-:W2:Y:S01]  /*0860*/  LDC R5, c[0x0][0x144] ;  /* 0x00005100ff057b82 */ /* 0x000ea20000000800 */
[----:B------:R-:W3:Y:S02]  /*0870*/  F2I.U32.TRUNC.NTZ R0, R0 ;  /* 0x0000000000007305 */ /* 0x000ee4000020f000 */
[----:B------:R-:W-:-:S04]  /*0880*/  IMAD R9, R9, R21, R8 ;  /* 0x0000001509097224 */ /* 0x000fc800078e0208 */
[----:B------:R-:W-:Y:S01]  /*0890*/  IMAD.IADD R7, R7, 0x1, R9 ;  /* 0x0000000107077824 */ /* 0x000fe200078e0209 */
[----:B------:R-:W4:Y:S01]  /*08a0*/  LDC R24, c[0x0][0x608] ;  /* 0x00018200ff187b82 */ /* 0x000f220000000800 */
[----:B------:R-:W-:-:S03]  /*08b0*/  IMAD.MOV.U32 R9, RZ, RZ, -0x1 ;  /* 0xffffffffff097424 */ /* 0x000fc600078e00ff */
[-CC-:B0-----:R-:W-:Y:S02]  /*08c0*/  SHF.R.U64 R20, R6, R10.reuse, R7.reuse ;  /* 0x0000000a06147219 */ /* 0x181fe40000001207 */
[----:B------:R-:W-:Y:S02]  /*08d0*/  I2FP.F32.U32 R6, R3 ;  /* 0x0000000300067245 */ /* 0x000fe40000201000 */
[----:B------:R-:W0:Y:S01]  /*08e0*/  LDC R28, c[0x0][0x658] ;  /* 0x00019600ff1c7b82 */ /* 0x000e220000000800 */
[----:B-1----:R-:W-:Y:S01]  /*08f0*/  ISETP.NE.U32.AND P0, PT, R30, RZ, PT ;  /* 0x000000ff1e00720c */ /* 0x002fe20003f05070 */
[----:B---3--:R-:W-:Y:S02]  /*0900*/  IMAD.MOV R8, RZ, RZ, -R0 ;  /* 0x000000ffff087224 */ /* 0x008fe400078e0a00 */
[----:B------:R-:W-:Y:S01]  /*0910*/  FMUL R6, R6, UR4 ;  /* 0x0000000406067c20 */ /* 0x000fe20008400000 */
[----:B------:R-:W-:Y:S02]  /*0920*/  SHF.R.U32.HI R7, RZ, R10, R7 ;  /* 0x0000000aff077219 */ /* 0x000fe40000011607 */
[----:B------:R-:W-:Y:S01]  /*0930*/  ISETP.NE.AND.EX P0, PT, R31, RZ, PT, P0 ;  /* 0x000000ff1f00720c */ /* 0x000fe20003f05300 */
[----:B------:R1:W3:Y:S01]  /*0940*/  F2I.U32.TRUNC.NTZ R13, R6 ;  /* 0x00000006000d7305 */ /* 0x0002e2000020f000 */
[----:B------:R-:W1:Y:S01]  /*0950*/  LDC R14, c[0x0][0x148] ;  /* 0x00005200ff0e7b82 */ /* 0x000e620000000800 */
[----:B--2---:R-:W-:-:S07]  /*0960*/  IMAD R0, R5, R8, R4 ;  /* 0x0000000805007224 */ /* 0x004fce00078e0204 */
[----:B------:R-:W2:Y:S01]  /*0970*/  LDC R26, c[0x0][0x600] ;  /* 0x00018000ff1a7b82 */ /* 0x000ea20000000800 */
[-CC-:B----4-:R-:W-:Y:S02]  /*0980*/  SHF.R.U64 R32, R20, R24.reuse, R7.reuse ;  /* 0x0000001814207219 */ /* 0x190fe40000001207 */
[----:B------:R-:W-:Y:S01]  /*0990*/  SHF.R.U32.HI R5, RZ, R24, R7 ;  /* 0x00000018ff057219 */ /* 0x000fe20000011607 */
[----:B------:R-:W-:-:S04]  /*09a0*/  IMAD.MOV.U32 R7, RZ, RZ, 0x1 ;  /* 0x00000001ff077424 */ /* 0x000fc800078e00ff */
[----:B------:R-:W4:Y:S01]  /*09b0*/  LDC R21, c[0x0][0x648] ;  /* 0x00019200ff157b82 */ /* 0x000f220000000800 */
[-C--:B0-----:R-:W-:Y:S02]  /*09c0*/  SHF.L.U32 R4, R9, R28.reuse, RZ ;  /* 0x0000001c09047219 */ /* 0x081fe400000006ff */
[--C-:B------:R-:W-:Y:S02]  /*09d0*/  SHF.R.U64 R24, R32, R28, R5.reuse ;  /* 0x0000001c20187219 */ /* 0x100fe40000001205 */
[----:B------:R-:W-:Y:S02]  /*09e0*/  LOP3.LUT R11, RZ, R4, RZ, 0x33, !PT ;  /* 0x00000004ff0b7212 */ /* 0x000fe400078e33ff */
[-C--:B------:R-:W-:Y:S01]  /*09f0*/  SHF.R.U32.HI R5, RZ, R28.reuse, R5 ;  /* 0x0000001cff057219 */ /* 0x080fe20000011605 */
[----:B------:R-:W0:Y:S01]  /*0a00*/  LDC R23, c[0x0][0x638] ;  /* 0x00018e00ff177b82 */ /* 0x000e220000000800 */
[----:B------:R-:W-:Y:S01]  /*0a10*/  SHF.L.U32 R10, R7, R28, RZ ;  /* 0x0000001c070a7219 */ /* 0x000fe200000006ff */
[----:B------:R-:W-:-:S06]  /*0a20*/  IMAD.MOV.U32 R4, RZ, RZ, R24 ;  /* 0x000000ffff047224 */ /* 0x000fcc00078e0018 */
[----:B------:R-:W0:Y:S01]  /*0a30*/  LDC R43, c[0x0][0x610] ;  /* 0x00018400ff2b7b82 */ /* 0x000e220000000800 */
[----:B-1-3--:R-:W-:Y:S05]  /*0a40*/  @!P0 BRA `(.L_x_6) ;  /* 0x0000000000288947 */ /* 0x00afea0003800000 */
[----:B------:R-:W1:Y:S02]  /*0a50*/  LDC R9, c[0x0][0x64c] ;  /* 0x00019300ff097b82 */ /* 0x000e640000000800 */
[----:B-1----:R-:W-:-:S05]  /*0a60*/  IADD3 R9, P0, R24, R9, RZ ;  /* 0x0000000918097210 */ /* 0x002fca0007f1e0ff */
        /* <DEDUP_REMOVED lines=8> */
.L_x_6:
[----:B----4-:R-:W-:Y:S01]  /*0af0*/  SHF.R.U64 R4, R4, R21, R5 ;  /* 0x0000001504047219 */ /* 0x010fe20000001205 */
[----:B--2---:R-:W-:Y:S01]  /*0b00*/  VIADD R5, R26, 0xffffffff ;  /* 0xffffffff1a057836 */ /* 0x004fe20000000000 */
[----:B------:R-:W-:Y:S01]  /*0b10*/  LOP3.LUT R11, R32, R11, RZ, 0xc0, !PT ;  /* 0x0000000b200b7212 */ /* 0x000fe200078ec0ff */
[----:B------:R-:W-:Y:S02]  /*0b20*/  IMAD.MOV R13, RZ, RZ, -R13 ;  /* 0x000000ffff0d7224 */ /* 0x000fe400078e0a0d */
[----:B------:R-:W-:Y:S02]  /*0b30*/  IMAD.MOV R6, RZ, RZ, -R4 ;  /* 0x000000ffff067224 */ /* 0x000fe400078e0a04 */
[----:B------:R-:W-:Y:S01]  /*0b40*/  IMAD R11, R10, R4, R11 ;  /* 0x000000040a0b7224 */ /* 0x000fe200078e020b */
[----:B------:R-:W-:Y:S01]  /*0b50*/  LOP3.LUT R4, R20, R5, RZ, 0xc0, !PT ;  /* 0x0000000514047212 */ /* 0x000fe200078ec0ff */
[----:B------:R-:W-:Y:S02]  /*0b60*/  @P3 IMAD R0, R14, R13, R3 ;  /* 0x0000000d0e003224 */ /* 0x000fe400078e0203 */
[----:B0-----:R-:W-:-:S02]  /*0b70*/  IMAD R3, R6, R23, R24 ;  /* 0x0000001706037224 */ /* 0x001fc400078e0218 */
[----:B------:R-:W-:Y:S02]  /*0b80*/  IMAD R43, R11, R43, R0 ;  /* 0x0000002b0b2b7224 */ /* 0x000fe400078e0200 */
[----:B------:R-:W-:Y:S02]  /*0b90*/  IMAD R4, R3, R26, R4 ;  /* 0x0000001a03047224 */ /* 0x000fe400078e0204 */
[----:B------:R-:W-:-:S03]  /*0ba0*/  IMAD.MOV.U32 R0, RZ, RZ, 0x1 ;  /* 0x00000001ff007424 */ /* 0x000fc600078e00ff */
[----:B------:R-:W-:Y:S02]  /*0bb0*/  SEL R40, R4, R43, !P3 ;  /* 0x0000002b04287207 */ /* 0x000fe40005800000 */
[----:B------:R-:W-:-:S07]  /*0bc0*/  SEL R43, R43, R4, !P3 ;  /* 0x000000042b2b7207 */ /* 0x000fce0005800000 */
.L_x_4:
[----:B------:R-:W-:-:S08]  /*0bd0*/  NOP ;  /* 0x0000000000007918 */ /* 0x000fd00000000000 */
[----:B------:R-:W0:Y:S02]  /*0be0*/  USETMAXREG.TRY_ALLOC.CTAPOOL UP0, 0xe8 ;  /* 0x000000e8000079c8 */ /* 0x000e240008000600 */
[----:B0-----:R-:W-:-:S13]  /*0bf0*/  PLOP3.LUT P0, PT, PT, PT, UP0, 0x80, 0x0 ;  /* 0x000000000000781c */ /* 0x001fda0003f0f008 */
[----:B------:R-:W-:Y:S05]  /*0c00*/  @!P0 BRA `(.L_x_4) ;  /* 0xfffffffc00f08947 */ /* 0x000fea000383ffff */
[----:B------:R-:W-:Y:S01]  /*0c10*/  ULDC.64 UR4, c[0x0][0x598] ;  /* 0x0001660000047ab9 */ /* 0x000fe20000000a00 */
[----:B------:R-:W-:Y:S01]  /*0c20*/  ULDC.64 UR36, c[0x0][0x208] ;  /* 0x0000820000247ab9 */ /* 0x000fe20000000a00 */
[----:B------:R-:W-:-:S04]  /*0c30*/  ISETP.NE.U32.AND P0, PT, RZ, UR4, PT ;  /* 0x00000004ff007c0c */ /* 0x000fc8000bf05070 */
[----:B------:R-:W-:-:S13]  /*0c40*/  ISETP.NE.AND.EX P0, PT, RZ, UR5, PT, P0 ;  /* 0x00000005ff007c0c */ /* 0x000fda000bf05300 */
[----:B------:R-:W-:Y:S05]  /*0c50*/  @!P0 BRA `(.L_x_7) ;  /* 0x00000000001c8947 */ /* 0x000fea0003800000 */
[----:B------:R-:W0:Y:S02]  /*0c60*/  LDC.64 R4, c[0x0][0x598] ;  /* 0x00016600ff047b82 */ /* 0x000e240000000a00 */
[----:B0-----:R-:W2:Y:S02]  /*0c70*/  LDG.E.64 R4, desc[UR36][R4.64] ;  /* 0x0000002404047981 */ /* 0x001ea4000c1e1b00 */
[----:B--2---:R-:W-:-:S04]  /*0c80*/  ISETP.NE.U32.AND P0, PT, R4, RZ, PT ;  /* 0x000000ff0400720c */ /* 0x004fc80003f05070 */
[----:B------:R-:W-:-:S13]  /*0c90*/  ISETP.NE.AND.EX P0, PT, R5, RZ, PT, P0 ;  /* 0x000000ff0500720c */ /* 0x000fda0003f05300 */
[----:B------:R-:W-:Y:S05]  /*0ca0*/  @!P0 BRA `(.L_x_7) ;  /* 0x0000000000088947 */ /* 0x000fea0003800000 */
[----:B------:R0:W5:Y:S01]  /*0cb0*/  LD.E R23, desc[UR36][R4.64] ;  /* 0x0000002404177980 */ /* 0x000162000c101900 */
[----:B------:R-:W-:Y:S05]  /*0cc0*/  BRA `(.L_x_8) ;  /* 0x0000000000247947 */ /* 0x000fea0003800000 */
.L_x_7:
[----:B------:R-:W-:Y:S02]  /*0cd0*/  ULDC.64 UR4, c[0x0][0x588] ;  /* 0x0001620000047ab9 */ /* 0x000fe40000000a00 */
[----:B------:R-:W-:-:S04]  /*0ce0*/  ISETP.NE.U32.AND P0, PT, RZ, UR4, PT ;  /* 0x00000004ff007c0c */ /* 0x000fc8000bf05070 */
[----:B------:R-:W-:-:S13]  /*0cf0*/  ISETP.NE.AND.EX P0, PT, RZ, UR5, PT, P0 ;  /* 0x00000005ff007c0c */ /* 0x000fda000bf05300 */
[----:B------:R-:W-:Y:S05]  /*0d00*/  @!P0 BRA `(.L_x_9) ;  /* 0x00000000000c8947 */ /* 0x000fea0003800000 */
[----:B------:R-:W0:Y:S02]  /*0d10*/  LDC.64 R4, c[0x0][0x588] ;  /* 0x00016200ff047b82 */ /* 0x000e240000000a00 */
[----:B0-----:R1:W5:Y:S01]  /*0d20*/  LDG.E R23, desc[UR36][R4.64] ;  /* 0x0000002404177981 */ /* 0x001362000c1e1900 */
[----:B------:R-:W-:Y:S05]  /*0d30*/  BRA `(.L_x_8) ;  /* 0x0000000000087947 */ /* 0x000fea0003800000 */
.L_x_9:
[----:B------:R-:W-:Y:S02]  /*0d40*/  ULDC UR4, c[0x0][0x580] ;  /* 0x0001600000047ab9 */ /* 0x000fe40000000800 */
[----:B------:R-:W-:-:S07]  /*0d50*/  IMAD.U32 R23, RZ, RZ, UR4 ;  /* 0x00000004ff177e24 */ /* 0x000fce000f8e00ff */
.L_x_8:
[----:B------:R-:W-:Y:S02]  /*0d60*/  ULDC.64 UR4, c[0x0][0x5a0] ;  /* 0x0001680000047ab9 */ /* 0x000fe40000000a00 */
[----:B------:R-:W-:-:S04]  /*0d70*/  ISETP.NE.U32.AND P0, PT, RZ, UR4, PT ;  /* 0x00000004ff007c0c */ /* 0x000fc8000bf05070 */
[----:B------:R-:W-:-:S13]  /*0d80*/  ISETP.NE.AND.EX P0, PT, RZ, UR5, PT, P0 ;  /* 0x00000005ff007c0c */ /* 0x000fda000bf05300 */
[----:B------:R-:W-:Y:S05]  /*0d90*/  @!P0 BRA `(.L_x_10) ;  /* 0x00000000001c8947 */ /* 0x000fea0003800000 */
[----:B01----:R-:W0:Y:S02]  /*0da0*/  LDC.64 R4, c[0x0][0x5a0] ;  /* 0x00016800ff047b82 */ /* 0x003e240000000a00 */
[----:B0-----:R-:W2:Y:S02]  /*0db0*/  LDG.E.64 R4, desc[UR36][R4.64] ;  /* 0x0000002404047981 */ /* 0x001ea4000c1e1b00 */
[----:B--2---:R-:W-:-:S04]  /*0dc0*/  ISETP.NE.U32.AND P0, PT, R4, RZ, PT ;  /* 0x000000ff0400720c */ /* 0x004fc80003f05070 */
[----:B------:R-:W-:-:S13]  /*0dd0*/  ISETP.NE.AND.EX P0, PT, R5, RZ, PT, P0 ;  /* 0x000000ff0500720c */ /* 0x000fda0003f05300 */
[----:B------:R-:W-:Y:S05]  /*0de0*/  @!P0 BRA `(.L_x_10) ;  /* 0x0000000000088947 */ /* 0x000fea0003800000 */
[----:B------:R0:W5:Y:S01]  /*0df0*/  LD.E R34, desc[UR36][R4.64] ;  /* 0x0000002404227980 */ /* 0x000162000c101900 */
[----:B------:R-:W-:Y:S05]  /*0e00*/  BRA `(.L_x_11) ;  /* 0x0000000000247947 */ /* 0x000fea0003800000 */
.L_x_10:
[----:B------:R-:W-:Y:S02]  /*0e10*/  ULDC.64 UR4, c[0x0][0x590] ;  /* 0x0001640000047ab9 */ /* 0x000fe40000000a00 */
[----:B------:R-:W-:-:S04]  /*0e20*/  ISETP.NE.U32.AND P0, PT, RZ, UR4, PT ;  /* 0x00000004ff007c0c */ /* 0x000fc8000bf05070 */
[----:B------:R-:W-:-:S13]  /*0e30*/  ISETP.NE.AND.EX P0, PT, RZ, UR5, PT, P0 ;  /* 0x00000005ff007c0c */ /* 0x000fda000bf05300 */
[----:B------:R-:W-:Y:S05]  /*0e40*/  @!P0 BRA `(.L_x_12) ;  /* 0x00000000000c8947 */ /* 0x000fea0003800000 */
[----:B------:R-:W2:Y:S02]  /*0e50*/  LDC.64 R34, c[0x0][0x590] ;  /* 0x00016400ff227b82 */ /* 0x000ea40000000a00 */
[----:B--2---:R2:W5:Y:S01]  /*0e60*/  LDG.E R34, desc[UR36][R34.64] ;  /* 0x0000002422227981 */ /* 0x004562000c1e1900 */
[----:B------:R-:W-:Y:S05]  /*0e70*/  BRA `(.L_x_11) ;  /* 0x0000000000087947 */ /* 0x000fea0003800000 */
.L_x_12:
[----:B------:R-:W-:Y:S02]  /*0e80*/  ULDC UR4, c[0x0][0x584] ;  /* 0x0001610000047ab9 */ /* 0x000fe40000000800 */
[----:B------:R-:W-:-:S07]  /*0e90*/  IMAD.U32 R34, RZ, RZ, UR4 ;  /* 0x00000004ff227e24 */ /* 0x000fce000f8e00ff */
.L_x_11:
[----:B------:R-:W-:-:S13]  /*0ea0*/  LOP3.LUT P0, RZ, R0, 0xff, RZ, 0xc0, !PT ;  /* 0x000000ff00ff7812 */ /* 0x000fda000780c0ff */
[----:B------:R-:W-:Y:S05]  /*0eb0*/  @!P0 EXIT ;  /* 0x000000000000894d */ /* 0x000fea0003800000 */
[----:B------:R-:W-:Y:S01]  /*0ec0*/  SHF.R.U32.HI R2, RZ, 0x1, R2 ;  /* 0x00000001ff027819 */ /* 0x000fe20000011602 */
[----:B------:R-:W-:Y:S01]  /*0ed0*/  ULDC UR4, c[0x0][0x28c] ;  /* 0x0000a30000047ab9 */ /* 0x000fe20000000800 */
[----:B------:R-:W-:Y:S01]  /*0ee0*/  SHF.R.U32.HI R0, RZ, 0x2, R22 ;  /* 0x00000002ff007819 */ /* 0x000fe20000011616 */
[----:B------:R-:W-:Y:S01]  /*0ef0*/  UIADD3 UR4, UR4, 0x3f, URZ ;  /* 0x0000003f04047890 */ /* 0x000fe2000fffe03f */
[----:B------:R-:W-:Y:S01]  /*0f00*/  LOP3.LUT R12, R12, 0x1, RZ, 0xc0, !PT ;  /* 0x000000010c0c7812 */ /* 0x000fe200078ec0ff */
[----:B------:R-:W-:Y:S01]  /*0f10*/  UMOV UR38, URZ ;  /* 0x0000003f00267c82 */ /* 0x000fe20008000000 */
[----:B------:R-:W-:Y:S01]  /*0f20*/  LOP3.LUT R33, R2, 0x30, RZ, 0xc0, !PT ;  /* 0x0000003002217812 */ /* 0x000fe200078ec0ff */
[----:B------:R-:W-:Y:S01]  /*0f30*/  USHF.R.S32.HI UR5, URZ, 0x1f, UR4 ;  /* 0x0000001f3f057899 */ /* 0x000fe20008011404 */
[----:B------:R-:W-:Y:S01]  /*0f40*/  LOP3.LUT R0, R0, 0x7, RZ, 0xc0, !PT ;  /* 0x0000000700007812 */ /* 0x000fe200078ec0ff */
[----:B01----:R-:W-:Y:S01]  /*0f50*/  IMAD.SHL.U32 R5, R12, 0x40, RZ ;  /* 0x000000400c057824 */ /* 0x003fe200078e00ff */
[----:B------:R-:W-:Y:S01]  /*0f60*/  LOP3.LUT R44, R18, 0x1, RZ, 0xfc, !PT ;  /* 0x00000001122c7812 */ /* 0x000fe200078efcff */
[----:B------:R-:W-:Y:S01]  /*0f70*/  ULEA.HI UR5, UR5, UR4, URZ, 0x6 ;  /* 0x0000000405057291 */ /* 0x000fe2000f8f303f */
[-CC-:B------:R-:W-:Y:S01]  /*0f80*/  IADD3 R3, RZ, -R33.reuse, -R0.reuse ;  /* 0x80000021ff037210 */ /* 0x180fe20007ffe800 */
[----:B------:R-:W-:Y:S01]  /*0f90*/  UMOV UR39, URZ ;  /* 0x0000003f00277c82 */ /* 0x000fe20008000000 */
[----:B------:R-:W-:Y:S01]  /*0fa0*/  LOP3.LUT R0, R5, 0x40, R0, 0xe2, !PT ;  /* 0x0000004005007812 */ /* 0x000fe200078ee200 */
[----:B------:R-:W-:Y:S01]  /*0fb0*/  ULDC UR4, c[0x0][0x284] ;  /* 0x0000a10000047ab9 */ /* 0x000fe20000000800 */
[----:B------:R-:W-:Y:S01]  /*0fc0*/  USHF.R.S32.HI UR40, URZ, 0x6, UR5 ;  /* 0x000000063f287899 */ /* 0x000fe20008011405 */
[----:B------:R-:W-:Y:S01]  /*0fd0*/  IMAD R3, R12, -0x40, R3 ;  /* 0xffffffc00c037824 */ /* 0x000fe200078e0203 */
[----:B------:R-:W-:Y:S01]  /*0fe0*/  LOP3.LUT R32, R0, R33, RZ, 0xfc, !PT ;  /* 0x0000002100207212 */ /* 0x000fe200078efcff */
[----:B------:R-:W-:-:S02]  /*0ff0*/  IMAD.MOV.U32 R33, RZ, RZ, RZ ;  /* 0x000000ffff217224 */ /* 0x000fc400078e00ff */
[----:B--2---:R-:W-:-:S07]  /*1000*/  VIADD R35, R3, UR4 ;  /* 0x0000000403237c36 */ /* 0x004fce0008000000 */
.L_x_52:
[----:B------:R-:W-:Y:S01]  /*1010*/  LOP3.LUT R0, R22, 0x80, RZ, 0xc0, !PT ;  /* 0x0000008016007812 */ /* 0x000fe200078ec0ff */
[----:B0-----:R-:W0:Y:S01]  /*1020*/  S2UR UR7, SR_CgaCtaId ;  /* 0x00000000000779c3 */ /* 0x001e220000008800 */
[----:B------:R-:W-:Y:S02]  /*1030*/  UMOV UR6, 0x400 ;  /* 0x0000040000067882 */ /* 0x000fe40000000000 */
[----:B------:R-:W-:-:S06]  /*1040*/  SHF.R.U32.HI R0, RZ, 0x7, R0 ;  /* 0x00000007ff007819 */ /* 0x000fcc0000011600 */
[----:B------:R-:W1:Y:S01]  /*1050*/  SHFL.IDX PT, R0, R0, RZ, 0x1f ;  /* 0x00001fff00007589 */ /* 0x000e6200000e0000 */
[----:B0-----:R-:W-:Y:S01]  /*1060*/  ULEA UR42, UR7, UR6, 0x18 ;  /* 0x00000006072a7291 */ /* 0x001fe2000f8ec03f */
[----:B-1----:R-:W-:-:S13]  /*1070*/  R2UR UR4, R0 ;  /* 0x00000000000472ca */ /* 0x002fda00000e0000 */
[----:B------:R-:W-:-:S04]  /*1080*/  ULEA.HI UR5, UR4, UR4, URZ, 0x1 ;  /* 0x0000000404057291 */ /* 0x000fc8000f8f083f */
[----:B------:R-:W-:-:S04]  /*1090*/  ULOP3.LUT UR5, UR5, 0x7fffe, URZ, 0xc0, !UPT ;  /* 0x0007fffe05057892 */ /* 0x000fc8000f8ec03f */
[----:B------:R-:W-:-:S03]  /*10a0*/  UIADD3 UR5, UR4, -UR5, URZ ;  /* 0x8000000504057290 */ /* 0x000fc6000fffe03f */
[----:B------:R-:W-:Y:S01]  /*10b0*/  ULDC UR4, c[0x0][0x28c] ;  /* 0x0000a30000047ab9 */ /* 0x000fe20000000800 */
[----:B------:R-:W-:Y:S01]  /*10c0*/  ULEA UR5, UR5, UR42, 0xd ;  /* 0x0000002a05057291 */ /* 0x000fe2000f8e683f */
[----:B------:R-:W-:-:S03]  /*10d0*/  ISETP.LT.AND P0, PT, RZ, UR4, PT ;  /* 0x00000004ff007c0c */ /* 0x000fc6000bf01270 */
[----:B------:R-:W-:-:S04]  /*10e0*/  UIADD3 UR5, UR5, 0x100, URZ ;  /* 0x0000010005057890 */ /* 0x000fc8000fffe03f */
[----:B------:R-:W-:-:S04]  /*10f0*/  USHF.R.U32.HI UR5, URZ, 0x4, UR5 ;  /* 0x000000043f057899 */ /* 0x000fc80008011605 */
[----:B------:R-:W-:-:S04]  /*1100*/  ULOP3.LUT UR5, UR5, 0x3fff, URZ, 0xc0, !UPT ;  /* 0x00003fff05057892 */ /* 0x000fc8000f8ec03f */
[----:B------:R-:W-:Y:S01]  /*1110*/  ULOP3.LUT UR41, UR5, 0x10000, URZ, 0xfc, !UPT ;  /* 0x0001000005297892 */ /* 0x000fe2000f8efc3f */
[----:B--2-45:R-:W-:Y:S11]  /*1120*/  @P0 BRA `(.L_x_13) ;  /* 0x0000000000400947 */ /* 0x034ff60003800000 */
[----:B------:R-:W-:Y:S01]  /*1130*/  MOV R0, 0x0 ;  /* 0x0000000000007802 */ /* 0x000fe20000000f00 */
[----:B------:R-:W-:Y:S01]  /*1140*/  ULDC.64 UR4, c[0x4][0x68] ;  /* 0x01001a0000047ab9 */ /* 0x000fe20000000a00 */
[----:B------:R-:W-:Y:S01]  /*1150*/  ULDC.64 UR6, c[0x4][0x8] ;  /* 0x0100020000067ab9 */ /* 0x000fe20000000a00 */
[----:B------:R-:W-:Y:S01]  /*1160*/  IMAD.U32 R4, RZ, RZ, UR4 ;  /* 0x00000004ff047e24 */ /* 0x000fe2000f8e00ff */
[----:B------:R0:W1:Y:S01]  /*1170*/  LDC.64 R2, c[0x4][R0] ;  /* 0x0100000000027b82 */ /* 0x0000620000000a00 */
[----:B------:R-:W-:Y:S01]  /*1180*/  IMAD.U32 R5, RZ, RZ, UR5 ;  /* 0x00000005ff057e24 */ /* 0x000fe2000f8e00ff */
[----:B------:R-:W-:Y:S01]  /*1190*/  ULDC.64 UR4, c[0x4][0x70] ;  /* 0x01001c0000047ab9 */ /* 0x000fe20000000a00 */
[----:B------:R-:W-:Y:S02]  /*11a0*/  IMAD.U32 R10, RZ, RZ, UR6 ;  /* 0x00000006ff0a7e24 */ /* 0x000fe4000f8e00ff */
[----:B------:R-:W-:Y:S02]  /*11b0*/  IMAD.U32 R6, RZ, RZ, UR4 ;  /* 0x00000004ff067e24 */ /* 0x000fe4000f8e00ff */
[----:B------:R-:W-:-:S02]  /*11c0*/  IMAD.U32 R7, RZ, RZ, UR5 ;  /* 0x00000005ff077e24 */ /* 0x000fc4000f8e00ff */
[----:B------:R-:W-:Y:S02]  /*11d0*/  IMAD.U32 R11, RZ, RZ, UR7 ;  /* 0x00000007ff0b7e24 */ /* 0x000fe4000f8e00ff */
[----:B------:R-:W-:Y:S02]  /*11e0*/  IMAD.MOV.U32 R8, RZ, RZ, 0x1e1 ;  /* 0x000001e1ff087424 */ /* 0x000fe400078e00ff */
[----:B------:R-:W-:Y:S02]  /*11f0*/  IMAD.MOV.U32 R12, RZ, RZ, 0x1 ;  /* 0x00000001ff0c7424 */ /* 0x000fe400078e00ff */
[----:B0-----:R-:W-:-:S07]  /*1200*/  IMAD.MOV.U32 R13, RZ, RZ, RZ ;  /* 0x000000ffff0d7224 */ /* 0x001fce00078e00ff */
[----:B------:R-:W-:-:S07]  /*1210*/  LEPC R20, `(.L_x_13) ;  /* 0x000000001014794e */ /* 0x000fce0000000000 */
[----:B-1---5:R-:W-:Y:S05]  /*1220*/  CALL.ABS.NOINC R2 ;  /* 0x0000000002007343 */ /* 0x022fea0003c00000 */
.L_x_13:
[----:B------:R-:W-:-:S13]  /*1230*/  ISETP.NE.AND P0, PT, R44, 0x3, PT ;  /* 0x000000032c00780c */ /* 0x000fda0003f05270 */
[----:B------:R-:W-:Y:S05]  /*1240*/  @!P0 BRA `(.L_x_14) ;  /* 0x0000000000048947 */ /* 0x000fea0003800000 */
[----:B------:R-:W-:Y:S01]  /*1250*/  BPT.TRAP 0x1 ;  /* 0x000000040000795c */ /* 0x000fe20000300000 */
.L_x_14:
[----:B------:R-:W-:Y:S02]  /*1260*/  IMAD.U32 R3, RZ, RZ, UR39 ;  /* 0x00000027ff037e24 */ /* 0x000fe4000f8e00ff */
[----:B------:R-:W-:-:S03]  /*1270*/  IMAD.U32 R0, RZ, RZ, UR38 ;  /* 0x00000026ff007e24 */ /* 0x000fc6000f8e00ff */
[----:B------:R-:W-:Y:S02]  /*1280*/  LEA R3, R3, UR42, 0x3 ;  /* 0x0000002a03037c11 */ /* 0x000fe4000f8e18ff */
[----:B------:R-:W-:-:S04]  /*1290*/  SHF.L.U32 R0, R0, 0x1f, RZ ;  /* 0x0000001f00007819 */ /* 0x000fc800000006ff */
[----:B------:R0:W1:Y:S01]  /*12a0*/  SYNCS.PHASECHK.TRANS64.TRYWAIT P1, [R3+URZ], R0 ;  /* 0x00000000030075a7 */ /* 0x000062000802017f */
[----:B------:R-:W-:Y:S05]  /*12b0*/  @!P0 BRA `(.L_x_15) ;  /* 0x0000000000048947 */ /* 0x000fea0003800000 */
[----:B------:R-:W-:Y:S01]  /*12c0*/  BPT.TRAP 0x1 ;  /* 0x000000040000795c */ /* 0x000fe20000300000 */
.L_x_15:
[----:B-1----:R-:W-:Y:S05]  /*12d0*/  @P1 BRA `(.L_x_16) ;  /* 0x0000000000081947 */ /* 0x002fea0003800000 */
[----:B------:R-:W1:Y:S02]  /*12e0*/  SYNCS.PHASECHK.TRANS64.TRYWAIT P1, [R3+URZ], R0 ;  /* 0x00000000030075a7 */ /* 0x000e64000802017f */
[----:B-1----:R-:W-:Y:S05]  /*12f0*/  @!P1 BRA `(.L_x_17) ;  /* 0x0000003c00c89947 */ /* 0x002fea0003800000 */
.L_x_16:
[----:B------:R-:W-:-:S04]  /*1300*/  UISETP.LT.AND UP0, UPT, UR40, 0x1, UPT ;  /* 0x000000012800788c */ /* 0x000fc8000bf01270 */
[----:B------:R-:W-:-:S04]  /*1310*/  USEL UR4, UR40, 0x1, UP0 ;  /* 0x0000000128047887 */ /* 0x000fc80008000000 */
[----:B------:R-:W-:-:S06]  /*1320*/  UIADD3 UR4, UR40, -UR4, URZ ;  /* 0x8000000428047290 */ /* 0x000fcc000fffe03f */
[----:B01----:R-:W-:Y:S01]  /*1330*/  IMAD.U32 R0, RZ, RZ, UR4 ;  /* 0x00000004ff007e24 */ /* 0x003fe2000f8e00ff */
[----:B------:R-:W-:Y:S05]  /*1340*/  WARPSYNC.ALL ;  /* 0x0000000000007948 */ /* 0x000fea0003800000 */
[----:B------:R-:W-:Y:S01]  /*1350*/  ISETP.GE.AND P1, PT, R0, 0x1, PT ;  /* 0x000000010000780c */ /* 0x000fe20003f26270 */
[----:B------:R-:W-:Y:S01]  /*1360*/  UIADD3 UR4, UR42, 0x30100, URZ ;  /* 0x000301002a047890 */ /* 0x000fe2000fffe03f */
[----:B------:R-:W-:Y:S01]  /*1370*/  WARPGROUP.ARRIVE ;  /* 0x00000000000079c5 */ /* 0x000fe20000000000 */
[----:B------:R-:W-:Y:S02]  /*1380*/  UIMAD UR6, UR39, 0xc00, UR41 ;  /* 0x00000c00270678a4 */ /* 0x000fe4000f8e0229 */
[----:B------:R-:W-:Y:S01]  /*1390*/  USHF.R.U32.HI UR4, URZ, 0x4, UR4 ;  /* 0x000000043f047899 */ /* 0x000fe20008011604 */
[----:B------:R-:W-:Y:S01]  /*13a0*/  UMOV UR9, 0x40000040 ;  /* 0x4000004000097882 */ /* 0x000fe20000000000 */
[----:B------:R-:W-:-:S02]  /*13b0*/  UMOV UR11, 0x40000000 ;  /* 0x40000000000b7882 */ /* 0x000fc40000000000 */
[----:B------:R-:W-:Y:S01]  /*13c0*/  ULOP3.LUT UR4, UR4, 0x3fff, URZ, 0xc0, !UPT ;  /* 0x00003fff04047892 */ /* 0x000fe2000f8ec03f */
[----:B------:R-:W-:Y:S01]  /*13d0*/  UMOV UR8, UR6 ;  /* 0x0000000600087c82 */ /* 0x000fe20008000000 */
[----:B------:R-:W-:Y:S02]  /*13e0*/  UIADD3 UR7, UR6, 0x400, URZ ;  /* 0x0000040006077890 */ /* 0x000fe4000fffe03f */
[----:B------:R-:W-:Y:S02]  /*13f0*/  ULOP3.LUT UR4, UR4, 0x10000, URZ, 0xfc, !UPT ;  /* 0x0001000004047892 */ /* 0x000fe4000f8efc3f */
[----:B------:R-:W-:Y:S02]  /*1400*/  UIADD3 UR12, UR6, 0x800, URZ ;  /* 0x00000800060c7890 */ /* 0x000fe4000fffe03f */
[----:B------:R-:W-:-:S07]  /*1410*/  ULEA UR5, UR39, UR4, 0x6 ;  /* 0x0000000427057291 */ /* 0x000fce000f8e303f */
[----:B------:R-:W-:Y:S02]  /*1420*/  UMOV UR10, UR5 ;  /* 0x00000005000a7c82 */ /* 0x000fe40008000000 */
[----:B------:R-:W-:Y:S01]  /*1430*/  HGMMA.64x8x16.F32.BF16 R36, gdesc[UR8], RZ, !UPT, gsb0 ;  /* 0x00000000082479f0 */ /* 0x000fe2000c0018ff */
[----:B------:R-:W-:Y:S01]  /*1440*/  UMOV UR8, UR7 ;  /* 0x0000000700087c82 */ /* 0x000fe20008000000 */
[----:B------:R-:W-:Y:S01]  /*1450*/  UMOV UR9, 0x40000040 ;  /* 0x4000004000097882 */ /* 0x000fe20000000000 */
[----:B------:R-:W-:Y:S01]  /*1460*/  UIADD3 UR7, UR6, 0x402, URZ ;  /* 0x0000040206077890 */ /* 0x000fe2000fffe03f */
[----:B------:R-:W-:Y:S02]  /*1470*/  WARPGROUP.DEPBAR.LE gsb0, 0x0 ;  /* 0x00008000000079c5 */ /* 0x000fe40000010000 */
[----:B------:R-:W-:-:S06]  /*1480*/  WARPGROUP.ARRIVE ;  /* 0x00000000000079c5 */ /* 0x000fcc0000000000 */
[----:B------:R-:W-:Y:S01]  /*1490*/  HGMMA.64x8x16.F32.BF16 R28, gdesc[UR8], RZ, !UPT, gsb0 ;  /* 0x00000000081c79f0 */ /* 0x000fe2000c0018ff */
[----:B------:R-:W-:Y:S01]  /*14a0*/  UMOV UR8, UR12 ;  /* 0x0000000c00087c82 */ /* 0x000fe20008000000 */
[----:B------:R-:W-:Y:S01]  /*14b0*/  UMOV UR9, 0x40000040 ;  /* 0x4000004000097882 */ /* 0x000fe20000000000 */
[----:B------:R-:W-:Y:S01]  /*14c0*/  UIADD3 UR12, UR6, 0x802, URZ ;  /* 0x00000802060c7890 */ /* 0x000fe2000fffe03f */
[----:B------:R-:W-:Y:S02]  /*14d0*/  WARPGROUP.DEPBAR.LE gsb0, 0x0 ;  /* 0x00008000000079c5 */ /* 0x000fe40000010000 */
[----:B------:R-:W-:-:S06]  /*14e0*/  WARPGROUP.ARRIVE ;  /* 0x00000000000079c5 */ /* 0x000fcc0000000000 */
[----:B------:R-:W-:Y:S01]  /*14f0*/  HGMMA.64x8x16.F32.BF16 R24, gdesc[UR8], RZ, !UPT, gsb0 ;  /* 0x00000000081879f0 */ /* 0x000fe2000c0018ff */
[----:B------:R-:W-:Y:S02]  /*1500*/  UIADD3 UR8, UR6, 0x2, URZ ;  /* 0x0000000206087890 */ /* 0x000fe4000fffe03f */
[----:B------:R-:W-:Y:S01]  /*1510*/  UIADD3 UR10, UR5, 0x2, URZ ;  /* 0x00000002050a7890 */ /* 0x000fe2000fffe03f */
[----:B------:R-:W-:Y:S01]  /*1520*/  UMOV UR9, 0x40000040 ;  /* 0x4000004000097882 */ /* 0x000fe20000000000 */
[----:B------:R-:W-:Y:S01]  /*1530*/  UMOV UR11, 0x40000000 ;  /* 0x40000000000b7882 */ /* 0x000fe20000000000 */
[----:B------:R-:W-:Y:S02]  /*1540*/  WARPGROUP.DEPBAR.LE gsb0, 0x0 ;  /* 0x00008000000079c5 */ /* 0x000fe40000010000 */
[----:B------:R-:W-:-:S06]  /*1550*/  WARPGROUP.ARRIVE ;  /* 0x00000000000079c5 */ /* 0x000fcc0000000000 */
[----:B------:R-:W-:Y:S01]  /*1560*/  HGMMA.64x8x16.F32.BF16 R36, gdesc[UR8], R36, gsb0 ;  /* 0x00000000082479f0 */ /* 0x000fe20008001824 */
[----:B------:R-:W-:Y:S01]  /*1570*/  UMOV UR8, UR7 ;  /* 0x0000000700087c82 */ /* 0x000fe20008000000 */
[----:B------:R-:W-:Y:S01]  /*1580*/  UMOV UR9, 0x40000040 ;  /* 0x4000004000097882 */ /* 0x000fe20000000000 */
[----:B------:R-:W-:Y:S01]  /*1590*/  UIADD3 UR7, UR6, 0x404, URZ ;  /* 0x0000040406077890 */ /* 0x000fe2000fffe03f */
        /* <DEDUP_REMOVED lines=26> */
[----:B------:R-:W-:Y:S02]  /*1740*/  UIADD3 UR8, UR6, 0x6, URZ ;  /* 0x0000000606087890 */ /* 0x000fe4000fffe03f */
[----:B------:R-:W-:Y:S01]  /*1750*/  UIADD3 UR10, UR5, 0x6, URZ ;  /* 0x00000006050a7890 */ /* 0x000fe2000fffe03f */
[----:B------:R-:W-:Y:S01]  /*1760*/  UMOV UR9, 0x40000040 ;  /* 0x4000004000097882 */ /* 0x000fe20000000000 */
[----:B------:R-:W-:Y:S01]  /*1770*/  UMOV UR11, 0x40000000 ;  /* 0x40000000000b7882 */ /* 0x000fe20000000000 */
[----:B------:R-:W-:Y:S02]  /*1780*/  UIADD3 UR5, UR6, 0x406, URZ ;  /* 0x0000040606057890 */ /* 0x000fe4000fffe03f */
[----:B------:R-:W-:Y:S01]  /*1790*/  UIADD3 UR6, UR6, 0x806, URZ ;  /* 0x0000080606067890 */ /* 0x000fe2000fffe03f */
        /* <DEDUP_REMOVED lines=12> */
[----:B------:R-:W-:Y:S03]  /*1860*/  HGMMA.64x8x16.F32.BF16 R24, gdesc[UR8], R24, gsb0 ;  /* 0x00000000081879f0 */ /* 0x000fe60008001818 */
[----:B------:R-:W-:Y:S02]  /*1870*/  WARPGROUP.DEPBAR.LE gsb0, 0x0 ;  /* 0x00008000000079c5 */ /* 0x000fe40000010000 */
[----:B------:R-:W-:Y:S05]  /*1880*/  @!P1 BRA `(.L_x_18) ;  /* 0x0000000400dc9947 */ /* 0x000fea0003800000 */
[----:B------:R-:W-:-:S04]  /*1890*/  UIADD3 UR5, UR39, 0x1, URZ ;  /* 0x0000000127057890 */ /* 0x000fc8000fffe03f */
[----:B------:R-:W-:-:S04]  /*18a0*/  UISETP.NE.AND UP0, UPT, UR5, 0x4, UPT ;  /* 0x000000040500788c */ /* 0x000fc8000bf05270 */
[----:B------:R-:W-:Y:S02]  /*18b0*/  USEL UR6, URZ, 0x1, UP0 ;  /* 0x000000013f067887 */ /* 0x000fe40008000000 */
[----:B------:R-:W-:Y:S02]  /*18c0*/  USEL UR5, UR5, URZ, UP0 ;  /* 0x0000003f05057287 */ /* 0x000fe40008000000 */
[----:B------:R-:W-:-:S06]  /*18d0*/  ULOP3.LUT UR6, UR38, UR6, URZ, 0x3c, !UPT ;  /* 0x0000000626067292 */ /* 0x000fcc000f8e3c3f */
[----:B------:R-:W-:Y:S01]  /*18e0*/  IMAD.U32 R4, RZ, RZ, UR6 ;  /* 0x00000006ff047e24 */ /* 0x000fe2000f8e00ff */
[----:B------:R-:W-:-:S06]  /*18f0*/  UMOV UR6, UR39 ;  /* 0x0000002700067c82 */ /* 0x000fcc0008000000 */
.L_x_25:
[----:B01----:R-:W-:Y:S05]  /*1900*/  @!P0 BRA `(.L_x_19) ;  /* 0x0000000000048947 */ /* 0x003fea0003800000 */
[----:B------:R-:W-:Y:S01]  /*1910*/  BPT.TRAP 0x1 ;  /* 0x000000040000795c */ /* 0x000fe20000300000 */
.L_x_19:
[----:B------:R-:W0:Y:S01]  /*1920*/  S2UR UR8, SR_CgaCtaId ;  /* 0x00000000000879c3 */ /* 0x000e220000008800 */
[----:B------:R-:W-:Y:S01]  /*1930*/  UMOV UR7, 0x400 ;  /* 0x0000040000077882 */ /* 0x000fe20000000000 */
[----:B------:R-:W-:Y:S01]  /*1940*/  SHF.L.U32 R2, R4, 0x1f, RZ ;  /* 0x0000001f04027819 */ /* 0x000fe200000006ff */
[----:B0-----:R-:W-:-:S04]  /*1950*/  ULEA UR7, UR8, UR7, 0x18 ;  /* 0x0000000708077291 */ /* 0x001fc8000f8ec03f */
[----:B------:R-:W-:-:S09]  /*1960*/  ULEA UR8, UR5, UR7, 0x3 ;  /* 0x0000000705087291 */ /* 0x000fd2000f8e183f */
[----:B------:R0:W1:Y:S01]  /*1970*/  SYNCS.PHASECHK.TRANS64.TRYWAIT P1, [UR8], R2 ;  /* 0x00000002ff0075a7 */ /* 0x0000620008020148 */
[----:B------:R-:W-:Y:S05]  /*1980*/  @!P0 BRA `(.L_x_20) ;  /* 0x0000000000048947 */ /* 0x000fea0003800000 */
[----:B------:R-:W-:Y:S01]  /*1990*/  BPT.TRAP 0x1 ;  /* 0x000000040000795c */ /* 0x000fe20000300000 */
.L_x_20:
[----:B-1----:R-:W-:Y:S05]  /*19a0*/  @P1 BRA `(.L_x_21) ;  /* 0x0000000000081947 */ /* 0x002fea0003800000 */
[----:B------:R-:W1:Y:S02]  /*19b0*/  SYNCS.PHASECHK.TRANS64.TRYWAIT P1, [UR8], R2 ;  /* 0x00000002ff0075a7 */ /* 0x000e640008020148 */
[----:B-1----:R-:W-:Y:S05]  /*19c0*/  @!P1 BRA `(.L_x_22) ;  /* 0x0000003800289947 */ /* 0x002fea0003800000 */
.L_x_21:
[----:B------:R-:W-:Y:S01]  /*19d0*/  ULEA UR14, UR5, UR4, 0x6 ;  /* 0x00000004050e7291 */ /* 0x000fe2000f8e303f */
[----:B------:R-:W-:Y:S01]  /*19e0*/  WARPGROUP.ARRIVE ;  /* 0x00000000000079c5 */ /* 0x000fe20000000000 */
[----:B------:R-:W-:Y:S01]  /*19f0*/  UIMAD UR12, UR5, 0xc00, UR41 ;  /* 0x00000c00050c78a4 */ /* 0x000fe2000f8e0229 */
[----:B------:R-:W-:Y:S01]  /*1a00*/  UMOV UR15, 0x40000000 ;  /* 0x40000000000f7882 */ /* 0x000fe20000000000 */
[----:B------:R-:W-:Y:S02]  /*1a10*/  UMOV UR13, 0x40000040 ;  /* 0x40000040000d7882 */ /* 0x000fe40000000000 */
[----:B------:R-:W-:Y:S01]  /*1a20*/  UIADD3 UR8, UR12, 0x400, URZ ;  /* 0x000004000c087890 */ /* 0x000fe2000fffe03f */
[----:B------:R-:W-:Y:S01]  /*1a30*/  UMOV UR10, UR14 ;  /* 0x0000000e000a7c82 */ /* 0x000fe20008000000 */
[----:B------:R-:W-:Y:S01]  /*1a40*/  UMOV UR11, UR15 ;  /* 0x0000000f000b7c82 */ /* 0x000fe20008000000 */
[----:B------:R-:W-:Y:S02]  /*1a50*/  UMOV UR9, 0x40000040 ;  /* 0x4000004000097882 */ /* 0x000fe40000000000 */
[----:B------:R-:W-:Y:S01]  /*1a60*/  HGMMA.64x8x16.F32.BF16 R36, gdesc[UR12], R36, gsb0 ;  /* 0x000000000c2479f0 */ /* 0x000fe20008001824 */
[----:B------:R-:W-:-:S02]  /*1a70*/  UIADD3 UR16, UR12, 0x800, URZ ;  /* 0x000008000c107890 */ /* 0x000fc4000fffe03f */
[----:B------:R-:W-:Y:S01]  /*1a80*/  UIADD3 UR13, UR12, 0x402, URZ ;  /* 0x000004020c0d7890 */ /* 0x000fe2000fffe03f */
[----:B------:R-:W-:Y:S02]  /*1a90*/  WARPGROUP.DEPBAR.LE gsb0, 0x0 ;  /* 0x00008000000079c5 */ /* 0x000fe40000010000 */
[----:B------:R-:W-:-:S06]  /*1aa0*/  WARPGROUP.ARRIVE ;  /* 0x00000000000079c5 */ /* 0x000fcc0000000000 */
[----:B------:R-:W-:Y:S01]  /*1ab0*/  HGMMA.64x8x16.F32.BF16 R28, gdesc[UR8], R28, gsb0 ;  /* 0x00000000081c79f0 */ /* 0x000fe2000800181c */
[----:B------:R-:W-:Y:S01]  /*1ac0*/  UMOV UR10, UR14 ;  /* 0x0000000e000a7c82 */ /* 0x000fe20008000000 */
[----:B------:R-:W-:Y:S01]  /*1ad0*/  UMOV UR11, UR15 ;  /* 0x0000000f000b7c82 */ /* 0x000fe20008000000 */
        /* <DEDUP_REMOVED lines=63> */
[----:B------:R-:W-:Y:S01]  /*1ed0*/  BPT.TRAP 0x1 ;  /* 0x000000040000795c */ /* 0x000fe20000300000 */
.L_x_23:
[----:B------:R-:W-:Y:S01]  /*1ee0*/  ULEA UR7, UR6, UR7, 0x3 ;  /* 0x0000000706077291 */ /* 0x000fe2000f8e183f */
[----:B------:R-:W-:-:S03]  /*1ef0*/  ISETP.GT.U32.AND P1, PT, R18, 0x1, PT ;  /* 0x000000011200780c */ /* 0x000fc60003f24070 */
[----:B------:R-:W-:-:S04]  /*1f00*/  UIADD3 UR7, UR7, 0x20, URZ ;  /* 0x0000002007077890 */ /* 0x000fc8000fffe03f */
[----:B------:R-:W-:-:S09]  /*1f10*/  UPRMT UR7, URZ, 0x654, UR7 ;  /* 0x000006543f077896 */ /* 0x000fd20008000007 */
[----:B------:R-:W-:Y:S01]  /*1f20*/  SYNCS.ARRIVE.TRANS64.RED.A1T0 RZ, [UR7], RZ ;  /* 0x000000ffffff79a7 */ /* 0x000fe20008100407 */
[----:B------:R-:W-:Y:S05]  /*1f30*/  @P1 BRA `(.L_x_24) ;  /* 0x0000000000041947 */ /* 0x000fea0003800000 */
[----:B------:R-:W-:Y:S01]  /*1f40*/  BPT.TRAP 0x1 ;  /* 0x000000040000795c */ /* 0x000fe20000300000 */
.L_x_24:
[----:B------:R-:W-:Y:S01]  /*1f50*/  UIADD3 UR5, UR5, 0x1, URZ ;  /* 0x0000000105057890 */ /* 0x000fe2000fffe03f */
[C---:B------:R-:W-:Y:S01]  /*1f60*/  ISETP.GT.AND P1, PT, R0.reuse, 0x1, PT ;  /* 0x000000010000780c */ /* 0x040fe20003f24270 */
[----:B------:R-:W-:Y:S01]  /*1f70*/  UIADD3 UR6, UR6, 0x1, URZ ;  /* 0x0000000106067890 */ /* 0x000fe2000fffe03f */
[----:B------:R-:W-:Y:S01]  /*1f80*/  VIADD R0, R0, 0xffffffff ;  /* 0xffffffff00007836 */ /* 0x000fe20000000000 */
[----:B------:R-:W-:Y:S02]  /*1f90*/  UISETP.NE.AND UP0, UPT, UR5, 0x4, UPT ;  /* 0x000000040500788c */ /* 0x000fe4000bf05270 */
[----:B------:R-:W-:Y:S02]  /*1fa0*/  UISETP.NE.AND UP1, UPT, UR6, 0x4, UPT ;  /* 0x000000040600788c */ /* 0x000fe4000bf25270 */
[----:B------:R-:W-:Y:S02]  /*1fb0*/  USEL UR7, URZ, 0x1, UP0 ;  /* 0x000000013f077887 */ /* 0x000fe40008000000 */
[----:B------:R-:W-:-:S02]  /*1fc0*/  USEL UR5, UR5, URZ, UP0 ;  /* 0x0000003f05057287 */ /* 0x000fc40008000000 */
[----:B------:R-:W-:Y:S02]  /*1fd0*/  USEL UR6, UR6, URZ, UP1 ;  /* 0x0000003f06067287 */ /* 0x000fe40008800000 */
[----:B------:R-:W-:Y:S01]  /*1fe0*/  LOP3.LUT R4, R4, UR7, RZ, 0x3c, !PT ;  /* 0x0000000704047c12 */ /* 0x000fe2000f8e3cff */
[----:B------:R-:W-:Y:S09]  /*1ff0*/  @P1 BRA `(.L_x_25) ;  /* 0xfffffff800401947 */ /* 0x000ff2000383ffff */
.L_x_18:
[----:B------:R-:W2:Y:S02]  /*2000*/  LDC R0, c[0x0][0x28c] ;  /* 0x0000a300ff007b82 */ /* 0x000ea40000000800 */
[----:B--2---:R-:W-:-:S13]  /*2010*/  ISETP.GE.AND P1, PT, R0, 0x1, PT ;  /* 0x000000010000780c */ /* 0x004fda0003f26270 */
[----:B------:R-:W-:Y:S05]  /*2020*/  @!P1 BRA `(.L_x_26) ;  /* 0x0000000000409947 */ /* 0x000fea0003800000 */
[----:B------:R-:W-:Y:S05]  /*2030*/  @!P0 BRA `(.L_x_27) ;  /* 0x0000000000048947 */ /* 0x000fea0003800000 */
[----:B------:R-:W-:Y:S01]  /*2040*/  BPT.TRAP 0x1 ;  /* 0x000000040000795c */ /* 0x000fe20000300000 */
.L_x_27:
[----:B------:R-:W2:Y:S01]  /*2050*/  S2UR UR6, SR_CgaCtaId ;  /* 0x00000000000679c3 */ /* 0x000ea20000008800 */
[----:B------:R-:W-:Y:S01]  /*2060*/  UISETP.LT.AND UP0, UPT, UR40, 0x1, UPT ;  /* 0x000000012800788c */ /* 0x000fe2000bf01270 */
[----:B------:R-:W-:Y:S01]  /*2070*/  ISETP.GT.U32.AND P0, PT, R18, 0x1, PT ;  /* 0x000000011200780c */ /* 0x000fe20003f04070 */
[----:B------:R-:W-:Y:S02]  /*2080*/  UMOV UR5, 0x400 ;  /* 0x0000040000057882 */ /* 0x000fe40000000000 */
[----:B------:R-:W-:-:S04]  /*2090*/  USEL UR4, UR40, 0x1, UP0 ;  /* 0x0000000128047887 */ /* 0x000fc80008000000 */
[----:B------:R-:W-:-:S04]  /*20a0*/  UIADD3 UR4, UR39, UR40, -UR4 ;  /* 0x0000002827047290 */ /* 0x000fc8000fffe804 */
[----:B------:R-:W-:-:S04]  /*20b0*/  USHF.L.U32 UR4, UR4, 0x3, URZ ;  /* 0x0000000304047899 */ /* 0x000fc8000800063f */
[----:B------:R-:W-:Y:S02]  /*20c0*/  ULOP3.LUT UR4, UR4, 0x18, URZ, 0xc0, !UPT ;  /* 0x0000001804047892 */ /* 0x000fe4000f8ec03f */
[----:B--2---:R-:W-:-:S04]  /*20d0*/  ULEA UR5, UR6, UR5, 0x18 ;  /* 0x0000000506057291 */ /* 0x004fc8000f8ec03f */
[----:B------:R-:W-:-:S04]  /*20e0*/  UIADD3 UR4, UR5, 0x20, UR4 ;  /* 0x0000002005047890 */ /* 0x000fc8000fffe004 */
[----:B------:R-:W-:-:S09]  /*20f0*/  UPRMT UR4, URZ, 0x654, UR4 ;  /* 0x000006543f047896 */ /* 0x000fd20008000004 */
[----:B------:R-:W-:Y:S01]  /*2100*/  SYNCS.ARRIVE.TRANS64.RED.A1T0 RZ, [UR4], RZ ;  /* 0x000000ffffff79a7 */ /* 0x000fe20008100404 */
[----:B------:R-:W-:Y:S05]  /*2110*/  @P0 BRA `(.L_x_26) ;  /* 0x0000000000040947 */ /* 0x000fea0003800000 */
[----:B------:R-:W-:Y:S01]  /*2120*/  BPT.TRAP 0x1 ;  /* 0x000000040000795c */ /* 0x000fe20000300000 */
.L_x_26:
[----:B01----:R-:W0:Y:S01]  /*2130*/  LDC R2, c[0x0][0x288] ;  /* 0x0000a200ff027b82 */ /* 0x003e220000000800 */
[----:B------:R-:W-:Y:S01]  /*2140*/  UIADD3 UR39, UR40, UR39, URZ ;  /* 0x0000002728277290 */ /* 0x000fe2000fffe03f */
[----:B------:R-:W-:Y:S01]  /*2150*/  IMAD.SHL.U32 R3, R40, 0x8, RZ ;  /* 0x0000000828037824 */ /* 0x000fe200078e00ff */
[----:B------:R-:W-:Y:S01]  /*2160*/  ULDC UR8, c[0x0][0x284] ;  /* 0x0000a10000087ab9 */ /* 0x000fe20000000800 */
[----:B------:R-:W-:Y:S01]  /*2170*/  IMAD R8, R43, 0x180, RZ ;  /* 0x000001802b087824 */ /* 0x000fe200078e02ff */
[----:B------:R-:W-:Y:S01]  /*2180*/  USHF.R.U32.HI UR4, URZ, 0x2, UR39 ;  /* 0x000000023f047899 */ /* 0x000fe20008011627 */
[C---:B------:R-:W-:Y:S01]  /*2190*/  IMAD.SHL.U32 R6, R22.reuse, 0x2, RZ ;  /* 0x0000000216067824 */ /* 0x040fe200078e00ff */
[----:B------:R-:W-:Y:S01]  /*21a0*/  UISETP.GT.U32.AND UP1, UPT, UR39, 0x3, UPT ;  /* 0x000000032700788c */ /* 0x000fe2000bf24070 */
[----:B------:R-:W-:Y:S01]  /*21b0*/  LOP3.LUT R0, R22, 0x3, RZ, 0xc0, !PT ;  /* 0x0000000316007812 */ /* 0x000fe200078ec0ff */
[----:B------:R-:W-:Y:S01]  /*21c0*/  ULOP3.LUT UR4, UR4, 0x1, URZ, 0xc0, !UPT ;  /* 0x0000000104047892 */ /* 0x000fe2000f8ec03f */
[----:B------:R-:W-:Y:S01]  /*21d0*/  SHF.R.S32.HI R11, RZ, 0x1f, R41 ;  /* 0x0000001fff0b7819 */ /* 0x000fe20000011429 */
[----:B------:R-:W-:Y:S01]  /*21e0*/  UISETP.LT.U32.AND UP1, UPT, UR40, 0x4, UP1 ;  /* 0x000000042800788c */ /* 0x000fe20008f21070 */
[----:B------:R-:W-:Y:S01]  /*21f0*/  LOP3.LUT R6, R3, 0x6, R6, 0xf8, !PT ;  /* 0x0000000603067812 */ /* 0x000fe200078ef806 */
[----:B------:R-:W-:Y:S01]  /*2200*/  UISETP.NE.U32.AND UP0, UPT, UR4, 0x1, UPT ;  /* 0x000000010400788c */ /* 0x000fe2000bf05070 */
[----:B------:R-:W-:-:S02]  /*2210*/  ULDC.64 UR6, c[0x0][0x5d0] ;  /* 0x0001740000067ab9 */ /* 0x000fc40000000a00 */
[--C-:B------:R-:W-:Y:S01]  /*2220*/  SHF.R.S32.HI R7, RZ, 0x1f, R6.reuse ;  /* 0x0000001fff077819 */ /* 0x100fe20000011406 */
[----:B------:R-:W-:Y:S02]  /*2230*/  UISETP.GT.U32.AND UP0, UPT, UR40, 0x3, !UP0 ;  /* 0x000000032800788c */ /* 0x000fe4000c704070 */
[----:B------:R-:W-:Y:S02]  /*2240*/  USEL UR5, URZ, 0x1, !UP1 ;  /* 0x000000013f057887 */ /* 0x000fe4000c800000 */
[----:B------:R-:W-:Y:S01]  /*2250*/  USEL UR4, URZ, 0x1, !UP0 ;  /* 0x000000013f047887 */ /* 0x000fe2000c000000 */
[----:B------:R-:W-:Y:S01]  /*2260*/  IMAD.WIDE.U32 R4, R41, UR6, R6 ;  /* 0x0000000629047c25 */ /* 0x000fe2000f8e0006 */
[----:B------:R-:W-:Y:S01]  /*2270*/  ULOP3.LUT UR39, UR39, 0x3, URZ, 0xc0, !UPT ;  /* 0x0000000327277892 */ /* 0x000fe2000f8ec03f */
[----:B0-----:R-:W-:Y:S01]  /*2280*/  ISETP.GE.AND P0, PT, R3, R2, PT ;  /* 0x000000020300720c */ /* 0x001fe20003f06270 */
[----:B------:R-:W-:Y:S01]  /*2290*/  ULOP3.LUT UR38, UR4, UR38, UR5, 0x96, !UPT ;  /* 0x0000002604267292 */ /* 0x000fe2000f8e9605 */
[----:B------:R-:W-:-:S02]  /*22a0*/  IMAD R0, R0, -0x2, R2 ;  /* 0xfffffffe00007824 */ /* 0x000fc400078e0202 */
[----:B------:R-:W-:Y:S01]  /*22b0*/  ISETP.GE.OR P0, PT, R8, UR8, P0 ;  /* 0x0000000808007c0c */ /* 0x000fe20008706670 */
[----:B------:R-:W-:-:S04]  /*22c0*/  IMAD R2, R11, UR6, RZ ;  /* 0x000000060b027c24 */ /* 0x000fc8000f8e02ff */
[----:B------:R-:W-:Y:S02]  /*22d0*/  IMAD R9, R41, UR7, R2 ;  /* 0x0000000729097c24 */ /* 0x000fe4000f8e0202 */
[----:B------:R-:W-:Y:S02]  /*22e0*/  IMAD.IADD R2, R0, 0x1, -R3 ;  /* 0x0000000100027824 */ /* 0x000fe400078e0a03 */
[----:B------:R-:W-:Y:S02]  /*22f0*/  IMAD.IADD R5, R5, 0x1, R9 ;  /* 0x0000000105057824 */ /* 0x000fe400078e0209 */
[----:B------:R-:W-:Y:S02]  /*2300*/  IMAD.MOV.U32 R0, RZ, RZ, -0x1 ;  /* 0xffffffffff007424 */ /* 0x000fe400078e00ff */
[----:B------:R-:W-:Y:S05]  /*2310*/  @P0 BRA `(.L_x_28) ;  /* 0x00000010007c0947 */ /* 0x000fea0003800000 */
[----:B------:R-:W0:Y:S01]  /*2320*/  LDC.64 R48, c[0x0][0x5c8] ;  /* 0x00017200ff307b82 */ /* 0x000e220000000a00 */
[----:B-----5:R-:W-:Y:S01]  /*2330*/  FSETP.NEU.AND P1, PT, R34, RZ, PT ;  /* 0x000000ff2200720b */ /* 0x020fe20003f2d000 */
[----:B------:R-:W-:Y:S01]  /*2340*/  IMAD.WIDE R20, R43, 0x180, R32 ;  /* 0x000001802b147825 */ /* 0x000fe200078e0220 */
[----:B------:R-:W-:Y:S03]  /*2350*/  BSSY B0, `(.L_x_28) ;  /* 0x000011b000007945 */ /* 0x000fe60003800000 */
[----:B------:R-:W-:-:S05]  /*2360*/  IMAD.IADD R40, R35, 0x1, -R8 ;  /* 0x0000000123287824 */ /* 0x000fca00078e0a08 */
[----:B------:R-:W-:-:S04]  /*2370*/  ISETP.GT.AND P0, PT, R40, RZ, PT ;  /* 0x000000ff2800720c */ /* 0x000fc80003f04270 */
[----:B------:R-:W-:Y:S01]  /*2380*/  ISETP.GT.AND P3, PT, R2, RZ, P0 ;  /* 0x000000ff0200720c */ /* 0x000fe20000764270 */
[-C--:B0-----:R-:W-:Y:S02]  /*2390*/  IMAD R3, R21, R48.reuse, RZ ;  /* 0x0000003015037224 */ /* 0x081fe400078e02ff */
[----:B------:R-:W-:-:S04]  /*23a0*/  IMAD.WIDE.U32 R14, R20, R48, R4 ;  /* 0x00000030140e7225 */ /* 0x000fc800078e0004 */
[----:B------:R-:W-:-:S04]  /*23b0*/  IMAD R3, R20, R49, R3 ;  /* 0x0000003114037224 */ /* 0x000fc800078e0203 */
[----:B------:R-:W-:Y:S01]  /*23c0*/  IMAD.IADD R55, R15, 0x1, R3 ;  /* 0x000000010f377824 */ /* 0x000fe200078e0203 */
[----:B------:R-:W-:Y:S06]  /*23d0*/  @!P1 BRA `(.L_x_29) ;  /* 0x0000000c00189947 */ /* 0x000fec0003800000 */
[----:B------:R-:W0:Y:S01]  /*23e0*/  LDC.64 R46, c[0x0][0x5b8] ;  /* 0x00016e00ff2e7b82 */ /* 0x000e220000000a00 */
[----:B------:R-:W-:-:S07]  /*23f0*/  ULDC.64 UR4, c[0x0][0x5c0] ;  /* 0x0001700000047ab9 */ /* 0x000fce0000000a00 */
[----:B------:R-:W1:Y:S08]  /*2400*/  LDC.64 R50, c[0x0][0x5b0] ;  /* 0x00016c00ff327b82 */ /* 0x000e700000000a00 */
[----:B------:R-:W2:Y:S01]  /*2410*/  LDC.64 R52, c[0x0][0x5a8] ;  /* 0x00016a00ff347b82 */ /* 0x000ea20000000a00 */
[-C--:B0-----:R-:W-:Y:S02]  /*2420*/  IMAD R4, R11, R46.reuse, RZ ;  /* 0x0000002e0b047224 */ /* 0x081fe400078e02ff */
[----:B------:R-:W-:-:S04]  /*2430*/  IMAD.WIDE.U32 R42, R41, R46, R6 ;  /* 0x0000002e292a7225 */ /* 0x000fc800078e0006 */
[----:B------:R-:W-:Y:S02]  /*2440*/  IMAD R45, R41, R47, R4 ;  /* 0x0000002f292d7224 */ /* 0x000fe400078e0204 */
[-C--:B-1----:R-:W-:Y:S02]  /*2450*/  IMAD R3, R21, R50.reuse, RZ ;  /* 0x0000003215037224 */ /* 0x082fe400078e02ff */
[----:B------:R-:W-:Y:S02]  /*2460*/  IMAD.IADD R9, R43, 0x1, R45 ;  /* 0x000000012b097824 */ /* 0x000fe400078e022d */
[----:B------:R-:W-:Y:S02]  /*2470*/  IMAD.MOV.U32 R8, RZ, RZ, R42 ;  /* 0x000000ffff087224 */ /* 0x000fe400078e002a */
[C---:B------:R-:W-:Y:S02]  /*2480*/  IMAD R47, R20.reuse, R51, R3 ;  /* 0x00000033142f7224 */ /* 0x040fe400078e0203 */
[----:B------:R-:W-:-:S04]  /*2490*/  IMAD.WIDE.U32 R4, R20, R50, R8 ;  /* 0x0000003214047225 */ /* 0x000fc800078e0008 */
[----:B------:R-:W-:Y:S01]  /*24a0*/  IMAD.IADD R3, R5, 0x1, R47 ;  /* 0x0000000105037824 */ /* 0x000fe200078e022f */
[----:B--2---:R-:W-:-:S04]  /*24b0*/  LEA R10, P1, R4, R52, 0x1 ;  /* 0x00000034040a7211 */ /* 0x004fc800078208ff */
[----:B------:R-:W-:-:S05]  /*24c0*/  LEA.HI.X R11, R4, R53, R3, 0x1, P1 ;  /* 0x00000035040b7211 */ /* 0x000fca00008f0c03 */
[----:B------:R-:W2:Y:S01]  /*24d0*/  @P3 LDG.E.LTC128B.U16 R3, desc[UR36][R10.64] ;  /* 0x000000240a033981 */ /* 0x000ea2000c1e1520 */
[----:B------:R-:W-:Y:S01]  /*24e0*/  LEA R4, P1, R14, UR4, 0x1 ;  /* 0x000000040e047c11 */ /* 0x000fe2000f8208ff */
[----:B------:R-:W-:Y:S01]  /*24f0*/  IMAD.WIDE.U32 R12, R20, R50, R6 ;  /* 0x00000032140c7225 */ /* 0x000fe200078e0006 */
[----:B------:R-:W-:Y:S01]  /*2500*/  ISETP.GT.AND P0, PT, R2, 0x1, P0 ;  /* 0x000000010200780c */ /* 0x000fe20000704270 */
[----:B------:R-:W-:Y:S02]  /*2510*/  BSSY B1, `(.L_x_30) ;  /* 0x0000010000017945 */ /* 0x000fe40003800000 */
[----:B------:R-:W-:Y:S02]  /*2520*/  IMAD.IADD R13, R47, 0x1, R13 ;  /* 0x000000012f0d7824 */ /* 0x000fe400078e020d */
[----:B------:R-:W-:-:S04]  /*2530*/  IMAD.WIDE.U32 R12, R41, R46, R12 ;  /* 0x0000002e290c7225 */ /* 0x000fc800078e000c */
[----:B------:R-:W-:Y:S02]  /*2540*/  IMAD.IADD R13, R45, 0x1, R13 ;  /* 0x000000012d0d7824 */ /* 0x000fe400078e020d */
[----:B--2---:R-:W-:-:S04]  /*2550*/  IMAD.U32 R5, R3, 0x10000, RZ ;  /* 0x0001000003057824 */ /* 0x004fc800078e00ff */
[----:B------:R-:W-:-:S04]  /*2560*/  FMUL R5, R5, R34 ;  /* 0x0000002205057220 */ /* 0x000fc80000400000 */
[----:B------:R-:W-:Y:S01]  /*2570*/  FFMA R36, R36, R23, R5 ;  /* 0x0000001724247223 */ /* 0x000fe20000000005 */
[----:B------:R-:W-:Y:S02]  /*2580*/  LEA.HI.X R5, R14, UR5, R55, 0x1, P1 ;  /* 0x000000050e057c11 */ /* 0x000fe400088f0c37 */
[C---:B------:R-:W-:Y:S02]  /*2590*/  LEA R14, P1, R12.reuse, R52, 0x1 ;  /* 0x000000340c0e7211 */ /* 0x040fe400078208ff */
[----:B------:R-:W-:Y:S02]  /*25a0*/  F2FP.BF16.F32.PACK_AB R36, RZ, R36 ;  /* 0x00000024ff24723e */ /* 0x000fe400000010ff */
[----:B------:R-:W-:Y:S01]  /*25b0*/  LEA.HI.X R15, R12, R53, R13, 0x1, P1 ;  /* 0x000000350c0f7211 */ /* 0x000fe200008f0c0d */
[C---:B------:R-:W-:Y:S01]  /*25c0*/  IMAD.SHL.U32 R12, R50.reuse, 0x8, RZ ;  /* 0x00000008320c7824 */ /* 0x040fe200078e00ff */
[----:B------:R-:W-:Y:S01]  /*25d0*/  SHF.L.U64.HI R13, R50, 0x3, R51 ;  /* 0x00000003320d7819 */ /* 0x000fe20000010233 */
[----:B------:R0:W-:Y:S01]  /*25e0*/  @P3 STG.E.U16 desc[UR36][R4.64], R36 ;  /* 0x0000002404003986 */ /* 0x0001e2000c101524 */
[----:B------:R-:W-:Y:S05]  /*25f0*/  @!P0 BRA `(.L_x_31) ;  /* 0x0000000000048947 */ /* 0x000fea0003800000 */
[----:B------:R1:W5:Y:S02]  /*2600*/  LDG.E.LTC128B.U16 R3, desc[UR36][R14.64+0x2] ;  /* 0x000002240e037981 */ /* 0x000364000c1e1520 */
.L_x_31:
[----:B------:R-:W-:Y:S05]  /*2610*/  BSYNC B1 ;  /* 0x0000000000017941 */ /* 0x000fea0003800000 */
.L_x_30:
[----:B-1---5:R-:W-:Y:S01]  /*2620*/  IMAD.U32 R15, R3, 0x10000, RZ ;  /* 0x00010000030f7824 */ /* 0x022fe200078e00ff */
[----:B------:R-:W-:Y:S01]  /*2630*/  ISETP.GT.AND P1, PT, R40, 0x8, PT ;  /* 0x000000082800780c */ /* 0x000fe20003f24270 */
[----:B------:R-:W-:Y:S01]  /*2640*/  IMAD.WIDE.U32 R12, R20, R50, R12 ;  /* 0x00000032140c7225 */ /* 0x000fe200078e000c */
[----:B------:R-:W-:Y:S03]  /*2650*/  BSSY B1, `(.L_x_32) ;  /* 0x000000d000017945 */ /* 0x000fe60003800000 */
[----:B------:R-:W-:Y:S01]  /*2660*/  FMUL R8, R15, R34 ;  /* 0x000000220f087220 */ /* 0x000fe20000400000 */
[----:B------:R-:W-:Y:S01]  /*2670*/  ISETP.GT.AND P2, PT, R2, RZ, P1 ;  /* 0x000000ff0200720c */ /* 0x000fe20000f44270 */
[----:B------:R-:W-:Y:S01]  /*2680*/  IMAD.IADD R47, R47, 0x1, R13 ;  /* 0x000000012f2f7824 */ /* 0x000fe200078e020d */
[----:B------:R-:W-:Y:S01]  /*2690*/  IADD3 R42, P3, R42, R12, RZ ;  /* 0x0000000c2a2a7210 */ /* 0x000fe20007f7e0ff */
[----:B------:R-:W-:-:S04]  /*26a0*/  FFMA R8, R37, R23, R8 ;  /* 0x0000001725087223 */ /* 0x000fc80000000008 */
[----:B------:R-:W-:Y:S01]  /*26b0*/  IMAD.X R9, R47, 0x1, R9, P3 ;  /* 0x000000012f097824 */ /* 0x000fe200018e0609 */
[----:B------:R-:W-:Y:S02]  /*26c0*/  F2FP.BF16.F32.PACK_AB R14, RZ, R8 ;  /* 0x00000008ff0e723e */ /* 0x000fe400000010ff */
[----:B------:R-:W-:-:S03]  /*26d0*/  LEA R8, P3, R42, R52, 0x1 ;  /* 0x000000342a087211 */ /* 0x000fc600078608ff */
[----:B------:R1:W-:Y:S01]  /*26e0*/  @P0 STG.E.U16 desc[UR36][R4.64+0x2], R14 ;  /* 0x0000020e04000986 */ /* 0x0003e2000c101524 */
[----:B------:R-:W-:Y:S01]  /*26f0*/  LEA.HI.X R9, R42, R53, R9, 0x1, P3 ;  /* 0x000000352a097211 */ /* 0x000fe200018f0c09 */
[----:B------:R-:W-:Y:S08]  /*2700*/  @!P2 BRA `(.L_x_33) ;  /* 0x000000000004a947 */ /* 0x000ff00003800000 */
[----:B------:R2:W5:Y:S02]  /*2710*/  LDG.E.LTC128B.U16 R3, desc[UR36][R8.64] ;  /* 0x0000002408037981 */ /* 0x000564000c1e1520 */
.L_x_33:
[----:B------:R-:W-:Y:S05]  /*2720*/  BSYNC B1 ;  /* 0x0000000000017941 */ /* 0x000fea0003800000 */
.L_x_32:
[----:B-----5:R-:W-:Y:S01]  /*2730*/  IMAD.U32 R13, R3, 0x10000, RZ ;  /* 0x00010000030d7824 */ /* 0x020fe200078e00ff */
[----:B------:R-:W-:Y:S01]  /*2740*/  IADD3 R12, P0, R6, R12, RZ ;  /* 0x0000000c060c7210 */ /* 0x000fe20007f1e0ff */
[----:B------:R-:W-:Y:S01]  /*2750*/  BSSY B1, `(.L_x_34) ;  /* 0x0000010000017945 */ /* 0x000fe20003800000 */
[----:B------:R-:W-:Y:S01]  /*2760*/  ISETP.GT.AND P1, PT, R2, 0x1, P1 ;  /* 0x000000010200780c */ /* 0x000fe20000f24270 */
[----:B------:R-:W-:Y:S02]  /*2770*/  FMUL R15, R13, R34 ;  /* 0x000000220d0f7220 */ /* 0x000fe40000400000 */
[----:B------:R-:W-:Y:S01]  /*2780*/  IMAD.X R13, R7, 0x1, R47, P0 ;  /* 0x00000001070d7824 */ /* 0x000fe200000e062f */
[----:B------:R-:W-:Y:S01]  /*2790*/  LEA R6, P0, R48, R4, 0x4 ;  /* 0x0000000430067211 */ /* 0x000fe200078020ff */
[----:B------:R-:W-:Y:S01]  /*27a0*/  FFMA R15, R38, R23, R15 ;  /* 0x00000017260f7223 */ /* 0x000fe2000000000f */
[----:B------:R-:W-:Y:S02]  /*27b0*/  IMAD.WIDE.U32 R12, R41, R46, R12 ;  /* 0x0000002e290c7225 */ /* 0x000fe400078e000c */
[----:B------:R-:W-:-:S02]  /*27c0*/  LEA.HI.X R7, R48, R5, R49, 0x4, P0 ;  /* 0x0000000530077211 */ /* 0x000fc400000f2431 */
[----:B------:R-:W-:Y:S01]  /*27d0*/  F2FP.BF16.F32.PACK_AB R15, RZ, R15 ;  /* 0x0000000fff0f723e */ /* 0x000fe200000010ff */
[----:B------:R-:W-:Y:S01]  /*27e0*/  IMAD.IADD R13, R45, 0x1, R13 ;  /* 0x000000012d0d7824 */ /* 0x000fe200078e020d */
[C---:B-1----:R-:W-:Y:S02]  /*27f0*/  LEA R14, P0, R12.reuse, R52, 0x1 ;  /* 0x000000340c0e7211 */ /* 0x042fe400078008ff */
[----:B------:R-:W-:Y:S02]  /*2800*/  PRMT R20, R15, 0x7610, R20 ;  /* 0x000076100f147816 */ /* 0x000fe40000000014 */
[----:B------:R-:W-:-:S03]  /*2810*/  LEA.HI.X R15, R12, R53, R13, 0x1, P0 ;  /* 0x000000350c0f7211 */ /* 0x000fc600000f0c0d */
[----:B------:R1:W-:Y:S01]  /*2820*/  @P2 STG.E.U16 desc[UR36][R6.64], R20 ;  /* 0x0000001406002986 */ /* 0x0003e2000c101524 */
[----:B------:R-:W-:Y:S05]  /*2830*/  @!P1 BRA `(.L_x_35) ;  /* 0x0000000000049947 */ /* 0x000fea0003800000 */
[----:B------:R3:W5:Y:S02]  /*2840*/  LDG.E.LTC128B.U16 R3, desc[UR36][R14.64+0x2] ;  /* 0x000002240e037981 */ /* 0x000764000c1e1520 */
.L_x_35:
[----:B------:R-:W-:Y:S05]  /*2850*/  BSYNC B1 ;  /* 0x0000000000017941 */ /* 0x000fea0003800000 */
.L_x_34:
[----:B-----5:R-:W-:Y:S01]  /*2860*/  IMAD.U32 R13, R3, 0x10000, RZ ;  /* 0x00010000030d7824 */ /* 0x020fe200078e00ff */
[----:B------:R-:W-:Y:S01]  /*2870*/  ISETP.GT.AND P0, PT, R40, 0x80, PT ;  /* 0x000000802800780c */ /* 0x000fe20003f04270 */
[C---:B------:R-:W-:Y:S01]  /*2880*/  IMAD.SHL.U32 R45, R50.reuse, 0x100, RZ ;  /* 0x00000100322d7824 */ /* 0x040fe200078e00ff */
[----:B------:R-:W-:Y:S01]  /*2890*/  SHF.L.U64.HI R47, R50, 0x8, R51 ;  /* 0x00000008322f7819 */ /* 0x000fe20000010233 */
[----:B------:R-:W-:Y:S01]  /*28a0*/  FMUL R12, R13, R34 ;  /* 0x000000220d0c7220 */ /* 0x000fe20000400000 */
[----:B------:R-:W-:Y:S02]  /*28b0*/  ISETP.GT.AND P2, PT, R2, RZ, P0 ;  /* 0x000000ff0200720c */ /* 0x000fe40000744270 */
[----:B0-----:R-:W-:Y:S01]  /*28c0*/  PRMT R36, R3, 0x7610, R36 ;  /* 0x0000761003247816 */ /* 0x001fe20000000024 */
[----:B------:R-:W-:Y:S01]  /*28d0*/  FFMA R39, R39, R23, R12 ;  /* 0x0000001727277223 */ /* 0x000fe2000000000c */
[----:B------:R-:W-:-:S04]  /*28e0*/  IADD3 R12, P3, R45, R10, RZ ;  /* 0x0000000a2d0c7210 */ /* 0x000fc80007f7e0ff */
[----:B------:R-:W-:Y:S01]  /*28f0*/  F2FP.BF16.F32.PACK_AB R39, RZ, R39 ;  /* 0x00000027ff27723e */ /* 0x000fe200000010ff */
[----:B------:R-:W-:-:S03]  /*2900*/  IMAD.X R13, R47, 0x1, R11, P3 ;  /* 0x000000012f0d7824 */ /* 0x000fc600018e060b */
[----:B---3--:R-:W-:-:S05]  /*2910*/  PRMT R15, R39, 0x7610, R15 ;  /* 0x00007610270f7816 */ /* 0x008fca000000000f */
[----:B------:R0:W-:Y:S04]  /*2920*/  @P1 STG.E.U16 desc[UR36][R6.64+0x2], R15 ;  /* 0x0000020f06001986 */ /* 0x0001e8000c101524 */
[----:B------:R-:W3:Y:S01]  /*2930*/  @P2 LDG.E.LTC128B.U16 R36, desc[UR36][R12.64] ;  /* 0x000000240c242981 */ /* 0x000ee2000c1e1520 */
[----:B------:R-:W-:Y:S01]  /*2940*/  IMAD.SHL.U32 R41, R48, 0x100, RZ ;  /* 0x0000010030297824 */ /* 0x000fe200078e00ff */
[----:B------:R-:W-:Y:S02]  /*2950*/  LOP3.LUT R39, R45, 0x2, RZ, 0xfc, !PT ;  /* 0x000000022d277812 */ /* 0x000fe400078efcff */
[----:B------:R-:W-:Y:S02]  /*2960*/  ISETP.GT.AND P0, PT, R2, 0x1, P0 ;  /* 0x000000010200780c */ /* 0x000fe40000704270 */
[----:B------:R-:W-:-:S02]  /*2970*/  SHF.L.U64.HI R43, R48, 0x8, R49 ;  /* 0x00000008302b7819 */ /* 0x000fc40000010231 */
[----:B------:R-:W-:Y:S02]  /*2980*/  IADD3 R14, P1, R41, R4, RZ ;  /* 0x00000004290e7210 */ /* 0x000fe40007f3e0ff */
[----:B------:R-:W-:-:S03]  /*2990*/  IADD3 R10, P3, R39, R10, RZ ;  /* 0x0000000a270a7210 */ /* 0x000fc60007f7e0ff */
[----:B0-----:R-:W-:Y:S02]  /*29a0*/  IMAD.X R15, R43, 0x1, R5, P1 ;  /* 0x000000012b0f7824 */ /* 0x001fe400008e0605 */
[----:B------:R-:W-:Y:S02]  /*29b0*/  IMAD.X R11, R47, 0x1, R11, P3 ;  /* 0x000000012f0b7824 */ /* 0x000fe400018e060b */
[----:B---3--:R-:W-:-:S04]  /*29c0*/  IMAD.U32 R3, R36, 0x10000, RZ ;  /* 0x0001000024037824 */ /* 0x008fc800078e00ff */
[----:B------:R-:W-:-:S04]  /*29d0*/  FMUL R3, R3, R34 ;  /* 0x0000002203037220 */ /* 0x000fc80000400000 */
[----:B------:R-:W-:-:S05]  /*29e0*/  FFMA R3, R28, R23, R3 ;  /* 0x000000171c037223 */ /* 0x000fca0000000003 */
[----:B------:R-:W-:-:S04]  /*29f0*/  F2FP.BF16.F32.PACK_AB R3, RZ, R3 ;  /* 0x00000003ff03723e */ /* 0x000fc800000010ff */
[----:B------:R-:W-:-:S05]  /*2a00*/  PRMT R21, R3, 0x7610, R21 ;  /* 0x0000761003157816 */ /* 0x000fca0000000015 */
[----:B------:R0:W-:Y:S04]  /*2a10*/  @P2 STG.E.U16 desc[UR36][R14.64], R21 ;  /* 0x000000150e002986 */ /* 0x0001e8000c101524 */
[----:B------:R-:W3:Y:S01]  /*2a20*/  @P0 LDG.E.LTC128B.U16 R36, desc[UR36][R10.64] ;  /* 0x000000240a240981 */ /* 0x000ee2000c1e1520 */
[----:B------:R-:W-:Y:S01]  /*2a30*/  LOP3.LUT R37, R41, 0x2, RZ, 0xfc, !PT ;  /* 0x0000000229257812 */ /* 0x000fe200078efcff */
[----:B------:R-:W-:Y:S01]  /*2a40*/  BSSY B1, `(.L_x_36) ;  /* 0x000000e000017945 */ /* 0x000fe20003800000 */
[----:B------:R-:W-:Y:S02]  /*2a50*/  ISETP.GT.AND P1, PT, R40, 0x88, PT ;  /* 0x000000882800780c */ /* 0x000fe40003f24270 */
[----:B------:R-:W-:Y:S02]  /*2a60*/  IADD3 R4, P3, R37, R4, RZ ;  /* 0x0000000425047210 */ /* 0x000fe40007f7e0ff */
[----:B------:R-:W-:-:S03]  /*2a70*/  ISETP.GT.AND P2, PT, R2, RZ, P1 ;  /* 0x000000ff0200720c */ /* 0x000fc60000f44270 */
[----:B------:R-:W-:Y:S02]  /*2a80*/  IMAD.X R5, R43, 0x1, R5, P3 ;  /* 0x000000012b057824 */ /* 0x000fe400018e0605 */
[----:B---3--:R-:W-:-:S04]  /*2a90*/  IMAD.U32 R3, R36, 0x10000, RZ ;  /* 0x0001000024037824 */ /* 0x008fc800078e00ff */
[----:B-1----:R-:W-:-:S04]  /*2aa0*/  FMUL R20, R3, R34 ;  /* 0x0000002203147220 */ /* 0x002fc80000400000 */
[----:B------:R-:W-:-:S05]  /*2ab0*/  FFMA R20, R29, R23, R20 ;  /* 0x000000171d147223 */ /* 0x000fca0000000014 */
[----:B------:R-:W-:Y:S02]  /*2ac0*/  F2FP.BF16.F32.PACK_AB R3, RZ, R20 ;  /* 0x00000014ff03723e */ /* 0x000fe400000010ff */
[----:B------:R-:W-:-:S03]  /*2ad0*/  IADD3 R20, P3, R45, R8, RZ ;  /* 0x000000082d147210 */ /* 0x000fc60007f7e0ff */
[----:B------:R1:W-:Y:S02]  /*2ae0*/  @P0 STG.E.U16 desc[UR36][R4.64], R3 ;  /* 0x0000000304000986 */ /* 0x0003e4000c101524 */
[----:B0-----:R-:W-:Y:S01]  /*2af0*/  IMAD.X R21, R47, 0x1, R9, P3 ;  /* 0x000000012f157824 */ /* 0x001fe200018e0609 */
[----:B------:R-:W-:Y:S07]  /*2b00*/  @!P2 BRA `(.L_x_37) ;  /* 0x000000000004a947 */ /* 0x000fee0003800000 */
[----:B------:R0:W5:Y:S02]  /*2b10*/  LDG.E.LTC128B.U16 R36, desc[UR36][R20.64] ;  /* 0x0000002414247981 */ /* 0x000164000c1e1520 */
.L_x_37:
[----:B------:R-:W-:Y:S05]  /*2b20*/  BSYNC B1 ;  /* 0x0000000000017941 */ /* 0x000fea0003800000 */
.L_x_36:
[----:B-1---5:R-:W-:Y:S01]  /*2b30*/  IMAD.U32 R3, R36, 0x10000, RZ ;  /* 0x0001000024037824 */ /* 0x022fe200078e00ff */
[----:B------:R-:W-:Y:S01]  /*2b40*/  IADD3 R4, P3, R41, R6, RZ ;  /* 0x0000000629047210 */ /* 0x000fe20007f7e0ff */
[----:B------:R-:W-:Y:S01]  /*2b50*/  BSSY B1, `(.L_x_38) ;  /* 0x000000b000017945 */ /* 0x000fe20003800000 */
[----:B------:R-:W-:Y:S01]  /*2b60*/  ISETP.GT.AND P0, PT, R2, 0x1, P1 ;  /* 0x000000010200780c */ /* 0x000fe20000f04270 */
[----:B------:R-:W-:Y:S01]  /*2b70*/  FMUL R3, R3, R34 ;  /* 0x0000002203037220 */ /* 0x000fe20000400000 */
[----:B--2---:R-:W-:Y:S01]  /*2b80*/  IADD3 R8, P1, R39, R8, RZ ;  /* 0x0000000827087210 */ /* 0x004fe20007f3e0ff */
[----:B------:R-:W-:Y:S02]  /*2b90*/  IMAD.X R5, R43, 0x1, R7, P3 ;  /* 0x000000012b057824 */ /* 0x000fe400018e0607 */
[----:B------:R-:W-:Y:S02]  /*2ba0*/  FFMA R3, R30, R23, R3 ;  /* 0x000000171e037223 */ /* 0x000fe40000000003 */
[----:B------:R-:W-:-:S03]  /*2bb0*/  IMAD.X R9, R47, 0x1, R9, P1 ;  /* 0x000000012f097824 */ /* 0x000fc600008e0609 */
[----:B------:R-:W-:-:S05]  /*2bc0*/  F2FP.BF16.F32.PACK_AB R3, RZ, R3 ;  /* 0x00000003ff03723e */ /* 0x000fca00000010ff */
[----:B------:R1:W-:Y:S01]  /*2bd0*/  @P2 STG.E.U16 desc[UR36][R4.64], R3 ;  /* 0x0000000304002986 */ /* 0x0003e2000c101524 */
[----:B------:R-:W-:Y:S05]  /*2be0*/  @!P0 BRA `(.L_x_39) ;  /* 0x0000000000048947 */ /* 0x000fea0003800000 */
[----:B------:R2:W5:Y:S02]  /*2bf0*/  LDG.E.LTC128B.U16 R36, desc[UR36][R8.64] ;  /* 0x0000002408247981 */ /* 0x000564000c1e1520 */
.L_x_39:
[----:B------:R-:W-:Y:S05]  /*2c00*/  BSYNC B1 ;  /* 0x0000000000017941 */ /* 0x000fea0003800000 */
.L_x_38:
[----:B-1---5:R-:W-:Y:S01]  /*2c10*/  IMAD.U32 R3, R36, 0x10000, RZ ;  /* 0x0001000024037824 */ /* 0x022fe200078e00ff */
[----:B------:R-:W-:Y:S01]  /*2c20*/  IADD3 R6, P3, R37, R6, RZ ;  /* 0x0000000625067210 */ /* 0x000fe20007f7e0ff */
[----:B------:R-:W-:Y:S01]  /*2c30*/  BSSY B1, `(.L_x_40) ;  /* 0x000000c000017945 */ /* 0x000fe20003800000 */
[----:B------:R-:W-:Y:S01]  /*2c40*/  ISETP.GT.AND P1, PT, R40, 0x100, PT ;  /* 0x000001002800780c */ /* 0x000fe20003f24270 */
[----:B--2---:R-:W-:Y:S02]  /*2c50*/  FMUL R8, R3, R34 ;  /* 0x0000002203087220 */ /* 0x004fe40000400000 */
[----:B------:R-:W-:Y:S01]  /*2c60*/  IMAD.X R7, R43, 0x1, R7, P3 ;  /* 0x000000012b077824 */ /* 0x000fe200018e0607 */
[----:B------:R-:W-:Y:S01]  /*2c70*/  ISETP.GT.AND P2, PT, R2, RZ, P1 ;  /* 0x000000ff0200720c */ /* 0x000fe20000f44270 */
[----:B------:R-:W-:-:S05]  /*2c80*/  FFMA R8, R31, R23, R8 ;  /* 0x000000171f087223 */ /* 0x000fca0000000008 */
[----:B------:R-:W-:-:S05]  /*2c90*/  F2FP.BF16.F32.PACK_AB R8, RZ, R8 ;  /* 0x00000008ff08723e */ /* 0x000fca00000010ff */
[----:B------:R1:W-:Y:S02]  /*2ca0*/  @P0 STG.E.U16 desc[UR36][R6.64], R8 ;  /* 0x0000000806000986 */ /* 0x0003e4000c101524 */
[----:B------:R-:W-:Y:S05]  /*2cb0*/  @!P2 BRA `(.L_x_41) ;  /* 0x00000000000ca947 */ /* 0x000fea0003800000 */
[----:B-1----:R-:W-:-:S05]  /*2cc0*/  IADD3 R6, P0, R12, R45, RZ ;  /* 0x0000002d0c067210 */ /* 0x002fca0007f1e0ff */
[----:B------:R-:W-:-:S05]  /*2cd0*/  IMAD.X R7, R13, 0x1, R47, P0 ;  /* 0x000000010d077824 */ /* 0x000fca00000e062f */
[----:B------:R2:W5:Y:S03]  /*2ce0*/  LDG.E.LTC128B.U16 R36, desc[UR36][R6.64] ;  /* 0x0000002406247981 */ /* 0x000566000c1e1520 */
.L_x_41:
[----:B------:R-:W-:Y:S05]  /*2cf0*/  BSYNC B1 ;  /* 0x0000000000017941 */ /* 0x000fea0003800000 */
.L_x_40:
[----:B-----5:R-:W-:Y:S01]  /*2d00*/  IMAD.U32 R3, R36, 0x10000, RZ ;  /* 0x0001000024037824 */ /* 0x020fe200078e00ff */
[----:B-12---:R-:W-:Y:S01]  /*2d10*/  IADD3 R6, P3, R14, R41, RZ ;  /* 0x000000290e067210 */ /* 0x006fe20007f7e0ff */
[----:B------:R-:W-:Y:S01]  /*2d20*/  BSSY B1, `(.L_x_42) ;  /* 0x000000b000017945 */ /* 0x000fe20003800000 */
[----:B------:R-:W-:Y:S01]  /*2d30*/  ISETP.GT.AND P0, PT, R2, 0x1, P1 ;  /* 0x000000010200780c */ /* 0x000fe20000f04270 */
[----:B------:R-:W-:Y:S01]  /*2d40*/  FMUL R3, R3, R34 ;  /* 0x0000002203037220 */ /* 0x000fe20000400000 */
[----:B------:R-:W-:Y:S01]  /*2d50*/  IADD3 R8, P1, R39, R12, RZ ;  /* 0x0000000c27087210 */ /* 0x000fe20007f3e0ff */
[----:B------:R-:W-:Y:S02]  /*2d60*/  IMAD.X R7, R15, 0x1, R43, P3 ;  /* 0x000000010f077824 */ /* 0x000fe400018e062b */
[----:B------:R-:W-:Y:S02]  /*2d70*/  FFMA R3, R24, R23, R3 ;  /* 0x0000001718037223 */ /* 0x000fe40000000003 */
[----:B------:R-:W-:-:S03]  /*2d80*/  IMAD.X R9, R13, 0x1, R47, P1 ;  /* 0x000000010d097824 */ /* 0x000fc600008e062f */
[----:B------:R-:W-:-:S05]  /*2d90*/  F2FP.BF16.F32.PACK_AB R3, RZ, R3 ;  /* 0x00000003ff03723e */ /* 0x000fca00000010ff */
[----:B------:R1:W-:Y:S01]  /*2da0*/  @P2 STG.E.U16 desc[UR36][R6.64], R3 ;  /* 0x0000000306002986 */ /* 0x0003e2000c101524 */
[----:B------:R-:W-:Y:S05]  /*2db0*/  @!P0 BRA `(.L_x_43) ;  /* 0x0000000000048947 */ /* 0x000fea0003800000 */
[----:B------:R2:W5:Y:S02]  /*2dc0*/  LDG.E.LTC128B.U16 R36, desc[UR36][R8.64] ;  /* 0x0000002408247981 */ /* 0x000564000c1e1520 */
.L_x_43:
[----:B------:R-:W-:Y:S05]  /*2dd0*/  BSYNC B1 ;  /* 0x0000000000017941 */ /* 0x000fea0003800000 */
.L_x_42:
[----:B-1---5:R-:W-:Y:S01]  /*2de0*/  IMAD.U32 R3, R36, 0x10000, RZ ;  /* 0x0001000024037824 */ /* 0x022fe200078e00ff */
[----:B------:R-:W-:Y:S01]  /*2df0*/  ISETP.GT.AND P1, PT, R40, 0x108, PT ;  /* 0x000001082800780c */ /* 0x000fe20003f24270 */
[----:B------:R-:W-:Y:S02]  /*2e00*/  BSSY B1, `(.L_x_44) ;  /* 0x000000c000017945 */ /* 0x000fe40003800000 */
[----:B------:R-:W-:Y:S01]  /*2e10*/  FMUL R6, R3, R34 ;  /* 0x0000002203067220 */ /* 0x000fe20000400000 */
[----:B------:R-:W-:-:S03]  /*2e20*/  ISETP.GT.AND P3, PT, R2, RZ, P1 ;  /* 0x000000ff0200720c */ /* 0x000fc60000f64270 */
[----:B------:R-:W-:Y:S01]  /*2e30*/  FFMA R25, R25, R23, R6 ;  /* 0x0000001719197223 */ /* 0x000fe20000000006 */
[----:B------:R-:W-:-:S04]  /*2e40*/  IADD3 R6, P2, R37, R14, RZ ;  /* 0x0000000e25067210 */ /* 0x000fc80007f5e0ff */
[----:B------:R-:W-:Y:S01]  /*2e50*/  F2FP.BF16.F32.PACK_AB R25, RZ, R25 ;  /* 0x00000019ff19723e */ /* 0x000fe200000010ff */
[----:B------:R-:W-:-:S05]  /*2e60*/  IMAD.X R7, R15, 0x1, R43, P2 ;  /* 0x000000010f077824 */ /* 0x000fca00010e062b */
[----:B------:R1:W-:Y:S01]  /*2e70*/  @P0 STG.E.U16 desc[UR36][R6.64], R25 ;  /* 0x0000001906000986 */ /* 0x0003e2000c101524 */
[----:B------:R-:W-:Y:S05]  /*2e80*/  @!P3 BRA `(.L_x_45) ;  /* 0x00000000000cb947 */ /* 0x000fea0003800000 */
[----:B-1----:R-:W-:-:S05]  /*2e90*/  IADD3 R6, P0, R20, R45, RZ ;  /* 0x0000002d14067210 */ /* 0x002fca0007f1e0ff */
[----:B------:R-:W-:-:S05]  /*2ea0*/  IMAD.X R7, R21, 0x1, R47, P0 ;  /* 0x0000000115077824 */ /* 0x000fca00000e062f */
[----:B------:R3:W5:Y:S03]  /*2eb0*/  LDG.E.LTC128B.U16 R36, desc[UR36][R6.64] ;  /* 0x0000002406247981 */ /* 0x000766000c1e1520 */
.L_x_45:
[----:B------:R-:W-:Y:S05]  /*2ec0*/  BSYNC B1 ;  /* 0x0000000000017941 */ /* 0x000fea0003800000 */
.L_x_44:
[----:B-----5:R-:W-:Y:S01]  /*2ed0*/  IMAD.U32 R3, R36, 0x10000, RZ ;  /* 0x0001000024037824 */ /* 0x020fe200078e00ff */
[----:B------:R-:W-:Y:S01]  /*2ee0*/  ISETP.GT.AND P1, PT, R2, 0x1, P1 ;  /* 0x000000010200780c */ /* 0x000fe20000f24270 */
[----:B------:R-:W-:Y:S01]  /*2ef0*/  BSSY B1, `(.L_x_46) ;  /* 0x000000b000017945 */ /* 0x000fe20003800000 */
[----:B-1-3--:R-:W-:Y:S01]  /*2f00*/  IADD3 R6, P0, R4, R41, RZ ;  /* 0x0000002904067210 */ /* 0x00afe20007f1e0ff */
[----:B------:R-:W-:-:S04]  /*2f10*/  FMUL R3, R3, R34 ;  /* 0x0000002203037220 */ /* 0x000fc80000400000 */
[----:B------:R-:W-:Y:S01]  /*2f20*/  FFMA R3, R26, R23, R3 ;  /* 0x000000171a037223 */ /* 0x000fe20000000003 */
[----:B------:R-:W-:Y:S01]  /*2f30*/  IMAD.X R7, R5, 0x1, R43, P0 ;  /* 0x0000000105077824 */ /* 0x000fe200000e062b */
[----:B------:R-:W-:-:S03]  /*2f40*/  IADD3 R2, P0, R20, R39, RZ ;  /* 0x0000002714027210 */ /* 0x000fc60007f1e0ff */
[----:B------:R-:W-:-:S05]  /*2f50*/  F2FP.BF16.F32.PACK_AB R3, RZ, R3 ;  /* 0x00000003ff03723e */ /* 0x000fca00000010ff */
[----:B------:R1:W-:Y:S02]  /*2f60*/  @P3 STG.E.U16 desc[UR36][R6.64], R3 ;  /* 0x0000000306003986 */ /* 0x0003e4000c101524 */
[----:B-1----:R-:W-:Y:S01]  /*2f70*/  IMAD.X R3, R21, 0x1, R47, P0 ;  /* 0x0000000115037824 */ /* 0x002fe200000e062f */
[----:B------:R-:W-:Y:S06]  /*2f80*/  @!P1 BRA `(.L_x_47) ;  /* 0x0000000000049947 */ /* 0x000fec0003800000 */
[----:B------:R1:W5:Y:S02]  /*2f90*/  LDG.E.LTC128B.U16 R36, desc[UR36][R2.64] ;  /* 0x0000002402247981 */ /* 0x000364000c1e1520 */
.L_x_47:
[----:B------:R-:W-:Y:S05]  /*2fa0*/  BSYNC B1 ;  /* 0x0000000000017941 */ /* 0x000fea0003800000 */
.L_x_46:
[----:B------:R-:W-:Y:S05]  /*2fb0*/  @!P1 BRA `(.L_x_48) ;  /* 0x0000000400509947 */ /* 0x000fea0003800000 */
[----:B-1---5:R-:W-:-:S04]  /*2fc0*/  IMAD.U32 R3, R36, 0x10000, RZ ;  /* 0x0001000024037824 */ /* 0x022fc800078e00ff */
[----:B------:R-:W-:-:S04]  /*2fd0*/  FMUL R2, R3, R34 ;  /* 0x0000002203027220 */ /* 0x000fc80000400000 */
[----:B------:R-:W-:Y:S01]  /*2fe0*/  FFMA R27, R27, R23, R2 ;  /* 0x000000171b1b7223 */ /* 0x000fe20000000002 */
[----:B------:R-:W-:-:S04]  /*2ff0*/  IADD3 R2, P0, R4, R37, RZ ;  /* 0x0000002504027210 */ /* 0x000fc80007f1e0ff */
[----:B------:R-:W-:Y:S01]  /*3000*/  F2FP.BF16.F32.PACK_AB R27, RZ, R27 ;  /* 0x0000001bff1b723e */ /* 0x000fe200000010ff */
[----:B------:R-:W-:-:S05]  /*3010*/  IMAD.X R3, R5, 0x1, R43, P0 ;  /* 0x0000000105037824 */ /* 0x000fca00000e062b */
[----:B------:R3:W-:Y:S01]  /*3020*/  STG.E.U16 desc[UR36][R2.64], R27 ;  /* 0x0000001b02007986 */ /* 0x0007e2000c101524 */
[----:B------:R-:W-:Y:S05]  /*3030*/  BRA `(.L_x_48) ;  /* 0x0000000400307947 */ /* 0x000fea0003800000 */
.L_x_29:
[----:B------:R-:W-:Y:S01]  /*3040*/  ULDC.64 UR4, c[0x0][0x5c0] ;  /* 0x0001700000047ab9 */ /* 0x000fe20000000a00 */
[-C--:B------:R-:W-:Y:S01]  /*3050*/  FMUL R36, R36, R23.reuse ;  /* 0x0000001724247220 */ /* 0x080fe20000400000 */
[----:B------:R-:W-:Y:S01]  /*3060*/  LEA R4, P1, R14, UR4, 0x1 ;  /* 0x000000040e047c11 */ /* 0x000fe2000f8208ff */
[-C--:B------:R-:W-:Y:S01]  /*3070*/  FMUL R37, R37, R23.reuse ;  /* 0x0000001725257220 */ /* 0x080fe20000400000 */
[----:B------:R-:W-:Y:S01]  /*3080*/  ISETP.GT.AND P2, PT, R40, 0x8, PT ;  /* 0x000000082800780c */ /* 0x000fe20003f44270 */
[-C--:B------:R-:W-:Y:S01]  /*3090*/  FMUL R38, R38, R23.reuse ;  /* 0x0000001726267220 */ /* 0x080fe20000400000 */
[----:B------:R-:W-:Y:S01]  /*30a0*/  F2FP.BF16.F32.PACK_AB R36, RZ, R36 ;  /* 0x00000024ff24723e */ /* 0x000fe200000010ff */
[----:B------:R-:W-:Y:S01]  /*30b0*/  IMAD.SHL.U32 R15, R48, 0x100, RZ ;  /* 0x00000100300f7824 */ /* 0x000fe200078e00ff */
[----:B------:R-:W-:Y:S01]  /*30c0*/  LEA.HI.X R5, R14, UR5, R55, 0x1, P1 ;  /* 0x000000050e057c11 */ /* 0x000fe200088f0c37 */
[-C--:B------:R-:W-:Y:S01]  /*30d0*/  FMUL R39, R39, R23.reuse ;  /* 0x0000001727277220 */ /* 0x080fe20000400000 */
[----:B------:R-:W-:Y:S01]  /*30e0*/  ISETP.GT.AND P1, PT, R2, 0x1, P0 ;  /* 0x000000010200780c */ /* 0x000fe20000724270 */
[-C--:B------:R-:W-:Y:S01]  /*30f0*/  FMUL R28, R28, R23.reuse ;  /* 0x000000171c1c7220 */ /* 0x080fe20000400000 */
[----:B------:R-:W-:Y:S01]  /*3100*/  ISETP.GT.AND P4, PT, R2, RZ, P2 ;  /* 0x000000ff0200720c */ /* 0x000fe20001784270 */
[----:B------:R-:W-:Y:S01]  /*3110*/  @P3 STG.E.U16 desc[UR36][R4.64], R36 ;  /* 0x0000002404003986 */ /* 0x000fe2000c101524 */
[----:B------:R-:W-:Y:S01]  /*3120*/  LEA R6, P3, R48, R4, 0x4 ;  /* 0x0000000430067211 */ /* 0x000fe200078620ff */
[----:B------:R-:W-:Y:S01]  /*3130*/  FMUL R29, R29, R23 ;  /* 0x000000171d1d7220 */ /* 0x000fe20000400000 */
[----:B------:R-:W-:Y:S01]  /*3140*/  F2FP.BF16.F32.PACK_AB R37, RZ, R37 ;  /* 0x00000025ff25723e */ /* 0x000fe200000010ff */
[-C--:B------:R-:W-:Y:S01]  /*3150*/  FMUL R30, R30, R23.reuse ;  /* 0x000000171e1e7220 */ /* 0x080fe20000400000 */
[----:B------:R-:W-:Y:S01]  /*3160*/  F2FP.BF16.F32.PACK_AB R38, RZ, R38 ;  /* 0x00000026ff26723e */ /* 0x000fe200000010ff */
[----:B------:R-:W-:Y:S01]  /*3170*/  FMUL R31, R31, R23 ;  /* 0x000000171f1f7220 */ /* 0x000fe20000400000 */
[--C-:B------:R-:W-:Y:S01]  /*3180*/  LEA.HI.X R7, R48, R5, R49.reuse, 0x4, P3 ;  /* 0x0000000530077211 */ /* 0x100fe200018f2431 */
[-C--:B------:R-:W-:Y:S01]  /*3190*/  FMUL R24, R24, R23.reuse ;  /* 0x0000001718187220 */ /* 0x080fe20000400000 */
[----:B------:R-:W-:Y:S01]  /*31a0*/  ISETP.GT.AND P3, PT, R40, 0x80, PT ;  /* 0x000000802800780c */ /* 0x000fe20003f64270 */
[----:B------:R0:W-:Y:S01]  /*31b0*/  @P1 STG.E.U16 desc[UR36][R4.64+0x2], R37 ;  /* 0x0000022504001986 */ /* 0x0001e2000c101524 */
[----:B------:R-:W-:Y:S01]  /*31c0*/  ISETP.GT.AND P0, PT, R2, 0x1, P2 ;  /* 0x000000010200780c */ /* 0x000fe20001704270 */
[-C--:B------:R-:W-:Y:S01]  /*31d0*/  FMUL R25, R25, R23.reuse ;  /* 0x0000001719197220 */ /* 0x080fe20000400000 */
[----:B------:R-:W-:Y:S01]  /*31e0*/  SHF.L.U64.HI R49, R48, 0x8, R49 ;  /* 0x0000000830317819 */ /* 0x000fe20000010231 */
[----:B------:R-:W-:Y:S01]  /*31f0*/  @P4 STG.E.U16 desc[UR36][R6.64], R38 ;  /* 0x0000002606004986 */ /* 0x000fe2000c101524 */
[----:B------:R-:W-:Y:S01]  /*3200*/  ISETP.GT.AND P4, PT, R2, RZ, P3 ;  /* 0x000000ff0200720c */ /* 0x000fe20001f84270 */
[-C--:B------:R-:W-:Y:S01]  /*3210*/  FMUL R26, R26, R23.reuse ;  /* 0x000000171a1a7220 */ /* 0x080fe20000400000 */
[----:B------:R-:W-:Y:S01]  /*3220*/  IADD3 R8, P5, R15, R4, RZ ;  /* 0x000000040f087210 */ /* 0x000fe20007fbe0ff */
[----:B------:R-:W-:Y:S01]  /*3230*/  FMUL R27, R27, R23 ;  /* 0x000000171b1b7220 */ /* 0x000fe20000400000 */
[----:B------:R-:W-:-:S02]  /*3240*/  F2FP.BF16.F32.PACK_AB R39, RZ, R39 ;  /* 0x00000027ff27723e */ /* 0x000fc400000010ff */
[----:B------:R-:W-:Y:S01]  /*3250*/  F2FP.BF16.F32.PACK_AB R28, RZ, R28 ;  /* 0x0000001cff1c723e */ /* 0x000fe200000010ff */
[----:B------:R-:W-:Y:S01]  /*3260*/  IMAD.X R9, R49, 0x1, R5, P5 ;  /* 0x0000000131097824 */ /* 0x000fe200028e0605 */
[----:B------:R-:W-:Y:S01]  /*3270*/  LOP3.LUT R21, R15, 0x2, RZ, 0xfc, !PT ;  /* 0x000000020f157812 */ /* 0x000fe200078efcff */
[----:B------:R1:W-:Y:S01]  /*3280*/  @P0 STG.E.U16 desc[UR36][R6.64+0x2], R39 ;  /* 0x0000022706000986 */ /* 0x0003e2000c101524 */
[----:B------:R-:W-:Y:S02]  /*3290*/  ISETP.GT.AND P1, PT, R40, 0x88, PT ;  /* 0x000000882800780c */ /* 0x000fe40003f24270 */
[C---:B------:R-:W-:Y:S01]  /*32a0*/  ISETP.GT.AND P3, PT, R2.reuse, 0x1, P3 ;  /* 0x000000010200780c */ /* 0x040fe20001f64270 */
[----:B------:R2:W-:Y:S01]  /*32b0*/  @P4 STG.E.U16 desc[UR36][R8.64], R28 ;  /* 0x0000001c08004986 */ /* 0x0005e2000c101524 */
[----:B0-----:R-:W-:Y:S02]  /*32c0*/  IADD3 R4, P4, R21, R4, RZ ;  /* 0x0000000415047210 */ /* 0x001fe40007f9e0ff */
[----:B------:R-:W-:-:S02]  /*32d0*/  ISETP.GT.AND P5, PT, R2, RZ, P1 ;  /* 0x000000ff0200720c */ /* 0x000fc40000fa4270 */
[----:B------:R-:W-:Y:S01]  /*32e0*/  F2FP.BF16.F32.PACK_AB R29, RZ, R29 ;  /* 0x0000001dff1d723e */ /* 0x000fe200000010ff */
[----:B------:R-:W-:Y:S01]  /*32f0*/  IMAD.X R5, R49, 0x1, R5, P4 ;  /* 0x0000000131057824 */ /* 0x000fe200020e0605 */
[----:B------:R-:W-:Y:S02]  /*3300*/  IADD3 R10, P4, R15, R6, RZ ;  /* 0x000000060f0a7210 */ /* 0x000fe40007f9e0ff */
[----:B------:R-:W-:Y:S02]  /*3310*/  F2FP.BF16.F32.PACK_AB R30, RZ, R30 ;  /* 0x0000001eff1e723e */ /* 0x000fe400000010ff */
[----:B------:R-:W-:Y:S01]  /*3320*/  ISETP.GT.AND P2, PT, R40, 0x100, PT ;  /* 0x000001002800780c */ /* 0x000fe20003f44270 */
[----:B------:R-:W-:Y:S01]  /*3330*/  IMAD.X R11, R49, 0x1, R7, P4 ;  /* 0x00000001310b7824 */ /* 0x000fe200020e0607 */
[----:B-1----:R-:W-:Y:S01]  /*3340*/  IADD3 R6, P4, R21, R6, RZ ;  /* 0x0000000615067210 */ /* 0x002fe20007f9e0ff */
[----:B------:R4:W-:Y:S01]  /*3350*/  @P3 STG.E.U16 desc[UR36][R4.64], R29 ;  /* 0x0000001d04003986 */ /* 0x0009e2000c101524 */
[----:B------:R-:W-:-:S02]  /*3360*/  IADD3 R12, P3, R15, R8, RZ ;  /* 0x000000080f0c7210 */ /* 0x000fc40007f7e0ff */
[----:B------:R-:W-:Y:S01]  /*3370*/  ISETP.GT.AND P0, PT, R40, 0x108, PT ;  /* 0x000001082800780c */ /* 0x000fe20003f04270 */
[----:B------:R-:W-:Y:S01]  /*3380*/  IMAD.X R7, R49, 0x1, R7, P4 ;  /* 0x0000000131077824 */ /* 0x000fe200020e0607 */
[----:B--2---:R-:W-:Y:S01]  /*3390*/  IADD3 R8, P4, R21, R8, RZ ;  /* 0x0000000815087210 */ /* 0x004fe20007f9e0ff */
[----:B------:R4:W-:Y:S01]  /*33a0*/  @P5 STG.E.U16 desc[UR36][R10.64], R30 ;  /* 0x0000001e0a005986 */ /* 0x0009e2000c101524 */
[----:B------:R-:W-:Y:S01]  /*33b0*/  IADD3 R14, P5, R15, R10, RZ ;  /* 0x0000000a0f0e7210 */ /* 0x000fe20007fbe0ff */
[C-C-:B------:R-:W-:Y:S01]  /*33c0*/  IMAD.X R13, R49.reuse, 0x1, R9.reuse, P3 ;  /* 0x00000001310d7824 */ /* 0x140fe200018e0609 */
[C---:B------:R-:W-:Y:S01]  /*33d0*/  ISETP.GT.AND P1, PT, R2.reuse, 0x1, P1 ;  /* 0x000000010200780c */ /* 0x040fe20000f24270 */
[C---:B------:R-:W-:Y:S01]  /*33e0*/  IMAD.X R9, R49.reuse, 0x1, R9, P4 ;  /* 0x0000000131097824 */ /* 0x040fe200020e0609 */
[C---:B------:R-:W-:Y:S01]  /*33f0*/  ISETP.GT.AND P4, PT, R2.reuse, RZ, P2 ;  /* 0x000000ff0200720c */ /* 0x040fe20001784270 */
[----:B------:R-:W-:Y:S01]  /*3400*/  IMAD.X R15, R49, 0x1, R11, P5 ;  /* 0x00000001310f7824 */ /* 0x000fe200028e060b */
[----:B------:R-:W-:-:S02]  /*3410*/  ISETP.GT.AND P2, PT, R2, 0x1, P2 ;  /* 0x000000010200780c */ /* 0x000fc40001744270 */
[C---:B------:R-:W-:Y:S02]  /*3420*/  ISETP.GT.AND P5, PT, R2.reuse, RZ, P0 ;  /* 0x000000ff0200720c */ /* 0x040fe400007a4270 */
[----:B------:R-:W-:Y:S02]  /*3430*/  ISETP.GT.AND P0, PT, R2, 0x1, P0 ;  /* 0x000000010200780c */ /* 0x000fe40000704270 */
[----:B------:R-:W-:Y:S02]  /*3440*/  IADD3 R20, P3, R21, R10, RZ ;  /* 0x0000000a15147210 */ /* 0x000fe40007f7e0ff */
[----:B------:R-:W-:Y:S02]  /*3450*/  F2FP.BF16.F32.PACK_AB R31, RZ, R31 ;  /* 0x0000001fff1f723e */ /* 0x000fe400000010ff */
[----:B------:R-:W-:Y:S01]  /*3460*/  F2FP.BF16.F32.PACK_AB R24, RZ, R24 ;  /* 0x00000018ff18723e */ /* 0x000fe200000010ff */
[----:B------:R-:W-:Y:S01]  /*3470*/  IMAD.X R21, R49, 0x1, R11, P3 ;  /* 0x0000000131157824 */ /* 0x000fe200018e060b */
[----:B------:R-:W-:Y:S01]  /*3480*/  F2FP.BF16.F32.PACK_AB R25, RZ, R25 ;  /* 0x00000019ff19723e */ /* 0x000fe200000010ff */
[----:B------:R4:W-:Y:S01]  /*3490*/  @P1 STG.E.U16 desc[UR36][R6.64], R31 ;  /* 0x0000001f06001986 */ /* 0x0009e2000c101524 */
[----:B------:R-:W-:-:S02]  /*34a0*/  F2FP.BF16.F32.PACK_AB R26, RZ, R26 ;  /* 0x0000001aff1a723e */ /* 0x000fc400000010ff */
[----:B------:R-:W-:Y:S01]  /*34b0*/  F2FP.BF16.F32.PACK_AB R27, RZ, R27 ;  /* 0x0000001bff1b723e */ /* 0x000fe200000010ff */
[----:B------:R4:W-:Y:S04]  /*34c0*/  @P4 STG.E.U16 desc[UR36][R12.64], R24 ;  /* 0x000000180c004986 */ /* 0x0009e8000c101524 */
[----:B------:R4:W-:Y:S04]  /*34d0*/  @P2 STG.E.U16 desc[UR36][R8.64], R25 ;  /* 0x0000001908002986 */ /* 0x0009e8000c101524 */
[----:B------:R4:W-:Y:S04]  /*34e0*/  @P5 STG.E.U16 desc[UR36][R14.64], R26 ;  /* 0x0000001a0e005986 */ /* 0x0009e8000c101524 */
[----:B------:R4:W-:Y:S02]  /*34f0*/  @P0 STG.E.U16 desc[UR36][R20.64], R27 ;  /* 0x0000001b14000986 */ /* 0x0009e4000c101524 */
.L_x_48:
[----:B------:R-:W-:Y:S05]  /*3500*/  BSYNC B0 ;  /* 0x0000000000007941 */ /* 0x000fea0003800000 */
.L_x_28:
[----:B------:R-:W-:Y:S01]  /*3510*/  ULDC UR4, c[0x0][0xc] ;  /* 0x0000030000047ab9 */ /* 0x000fe20000000800 */
[----:B------:R-:W-:Y:S01]  /*3520*/  ULDC UR5, c[0x0][0x10] ;  /* 0x0000040000057ab9 */ /* 0x000fe20000000800 */
[----:B-1-3--:R-:W1:Y:S01]  /*3530*/  LDC R3, c[0x0][0x14] ;  /* 0x00000500ff037b82 */ /* 0x00ae620000000800 */
[----:B------:R-:W-:Y:S01]  /*3540*/  UIMAD.WIDE.U32 UR4, UR4, UR5, URZ ;  /* 0x00000005040472a5 */ /* 0x000fe2000f8e003f */
[----:B------:R-:W-:Y:S01]  /*3550*/  PRMT R2, RZ, 0x7610, R2 ;  /* 0x00007610ff027816 */ /* 0x000fe20000000002 */
[----:B------:R-:W-:Y:S02]  /*3560*/  IMAD.MOV.U32 R40, RZ, RZ, -0x1 ;  /* 0xffffffffff287424 */ /* 0x000fe400078e00ff */
[----:B------:R-:W-:Y:S02]  /*3570*/  IMAD.MOV.U32 R41, RZ, RZ, -0x1 ;  /* 0xffffffffff297424 */ /* 0x000fe400078e00ff */
[----:B-1----:R-:W-:-:S04]  /*3580*/  IMAD.WIDE.U32 R16, R3, UR4, R16 ;  /* 0x0000000403107c25 */ /* 0x002fc8000f8e0010 */
[----:B------:R-:W-:Y:S01]  /*3590*/  IMAD R3, R3, UR5, RZ ;  /* 0x0000000503037c24 */ /* 0x000fe2000f8e02ff */
[----:B------:R-:W-:Y:S02]  /*35a0*/  ULDC.64 UR4, c[0x0][0x650] ;  /* 0x0001940000047ab9 */ /* 0x000fe40000000a00 */
[----:B------:R-:W-:Y:S01]  /*35b0*/  ISETP.GE.U32.AND P0, PT, R16, UR4, PT ;  /* 0x0000000410007c0c */ /* 0x000fe2000bf06070 */
[----:B------:R-:W-:-:S05]  /*35c0*/  IMAD.IADD R17, R17, 0x1, R3 ;  /* 0x0000000111117824 */ /* 0x000fca00078e0203 */
[----:B------:R-:W-:-:S13]  /*35d0*/  ISETP.GE.U32.AND.EX P0, PT, R17, UR5, PT, P0 ;  /* 0x0000000511007c0c */ /* 0x000fda000bf06100 */
[----:B------:R-:W-:Y:S05]  /*35e0*/  @P0 BRA `(.L_x_49) ;  /* 0x0000000400640947 */ /* 0x000fea0003800000 */
[----:B----4-:R-:W1:Y:S01]  /*35f0*/  S2R R10, SR_CTAID.X ;  /* 0x00000000000a7919 */ /* 0x010e620000002500 */
[----:B--2---:R-:W2:Y:S01]  /*3600*/  LDC.64 R8, c[0x0][0x628] ;  /* 0x00018a00ff087b82 */ /* 0x004ea20000000a00 */
[----:B------:R-:W-:Y:S01]  /*3610*/  ULDC UR4, c[0x0][0x150] ;  /* 0x0000540000047ab9 */ /* 0x000fe20000000800 */
[----:B------:R-:W-:Y:S01]  /*3620*/  IMAD.MOV.U32 R6, RZ, RZ, R16 ;  /* 0x000000ffff067224 */ /* 0x000fe200078e0010 */
[----:B0-----:R-:W0:Y:S01]  /*3630*/  S2R R20, SR_CTAID.Y ;  /* 0x0000000000147919 */ /* 0x001e220000002600 */
[----:B------:R-:W-:-:S04]  /*3640*/  IMAD.MOV.U32 R7, RZ, RZ, R17 ;  /* 0x000000ffff077224 */ /* 0x000fc800078e0011 */
[----:B------:R-:W3:Y:S08]  /*3650*/  LDC R15, c[0x0][0x144] ;  /* 0x00005100ff0f7b82 */ /* 0x000ef00000000800 */
[----:B------:R-:W4:Y:S08]  /*3660*/  LDC R0, c[0x0][0x630] ;  /* 0x00018c00ff007b82 */ /* 0x000f300000000800 */
[----:B------:R-:W0:Y:S01]  /*3670*/  LDC.64 R12, c[0x0][0x620] ;  /* 0x00018800ff0c7b82 */ /* 0x000e220000000a00 */
[----:B--2---:R-:W-:-:S04]  /*3680*/  ISETP.NE.U32.AND P0, PT, R8, RZ, PT ;  /* 0x000000ff0800720c */ /* 0x004fc80003f05070 */
[----:B------:R-:W-:Y:S02]  /*3690*/  ISETP.NE.AND.EX P0, PT, R9, RZ, PT, P0 ;  /* 0x000000ff0900720c */ /* 0x000fe40003f05300 */
[----:B-1----:R-:W-:-:S05]  /*36a0*/  I2FP.F32.U32 R2, R10 ;  /* 0x0000000a00027245 */ /* 0x002fca0000201000 */
[----:B------:R-:W-:-:S04]  /*36b0*/  FMUL R2, R2, UR4 ;  /* 0x0000000402027c20 */ /* 0x000fc80008400000 */
[----:B------:R1:W2:Y:S02]  /*36c0*/  F2I.U32.TRUNC.NTZ R14, R2 ;  /* 0x00000002000e7305 */ /* 0x0002a4000020f000 */
[----:B---34-:R-:W-:Y:S05]  /*36d0*/  @!P0 BRA `(.L_x_50) ;  /* 0x0000000000288947 */ /* 0x018fea0003800000 */
[----:B------:R-:W3:Y:S02]  /*36e0*/  LDC R3, c[0x0][0x634] ;  /* 0x00018d00ff037b82 */ /* 0x000ee40000000800 */
[----:B---3--:R-:W-:-:S05]  /*36f0*/  IADD3 R7, P0, R16, R3, RZ ;  /* 0x0000000310077210 */ /* 0x008fca0007f1e0ff */
[----:B------:R-:W-:-:S04]  /*3700*/  IMAD.X R11, RZ, RZ, R17, P0 ;  /* 0x000000ffff0b7224 */ /* 0x000fc800000e0611 */
[----:B-1----:R-:W-:-:S04]  /*3710*/  IMAD.WIDE.U32 R2, R11, R8, RZ ;  /* 0x000000080b027225 */ /* 0x002fc800078e00ff */
[----:B------:R-:W-:-:S04]  /*3720*/  IMAD.WIDE.U32 R4, P0, R7, R9, R2 ;  /* 0x0000000907047225 */ /* 0x000fc80007800002 */
[----:B------:R-:W-:-:S04]  /*3730*/  IMAD.WIDE.U32 R2, R7, R8, RZ ;  /* 0x0000000807027225 */ /* 0x000fc800078e00ff */
[----:B------:R-:W-:Y:S01]  /*3740*/  IMAD.X R7, RZ, RZ, RZ, P0 ;  /* 0x000000ffff077224 */ /* 0x000fe200000e06ff */
[----:B------:R-:W-:Y:S01]  /*3750*/  IADD3 RZ, P0, R3, R4, RZ ;  /* 0x0000000403ff7210 */ /* 0x000fe20007f1e0ff */
[----:B------:R-:W-:-:S04]  /*3760*/  IMAD.MOV.U32 R6, RZ, RZ, R5 ;  /* 0x000000ffff067224 */ /* 0x000fc800078e0005 */
[----:B------:R-:W-:-:S08]  /*3770*/  IMAD.WIDE.U32.X R6, R11, R9, R6, P0 ;  /* 0x000000090b067225 */ /* 0x000fd000000e0406 */
.L_x_50:
[----:B------:R-:W3:Y:S01]  /*3780*/  LDC.64 R26, c[0x0][0x640] ;  /* 0x00019000ff1a7b82 */ /* 0x000ee20000000a00 */
[-CC-:B------:R-:W-:Y:S01]  /*3790*/  SHF.R.U64 R41, R6, R0.reuse, R7.reuse ;  /* 0x0000000006297219 */ /* 0x180fe20000001207 */
[----:B--2---:R-:W-:Y:S01]  /*37a0*/  IMAD.MOV R14, RZ, RZ, -R14 ;  /* 0x000000ffff0e7224 */ /* 0x004fe200078e0a0e */
[----:B------:R-:W-:Y:S01]  /*37b0*/  SHF.R.U32.HI R0, RZ, R0, R7 ;  /* 0x00000000ff007219 */ /* 0x000fe20000011607 */
[----:B------:R-:W-:Y:S01]  /*37c0*/  ULDC UR4, c[0x0][0x154] ;  /* 0x0000550000047ab9 */ /* 0x000fe20000000800 */
[----:B------:R-:W-:Y:S01]  /*37d0*/  IADD3 R5, P0, RZ, -R41, RZ ;  /* 0x80000029ff057210 */ /* 0x000fe20007f1e0ff */
[----:B------:R-:W-:Y:S02]  /*37e0*/  IMAD R15, R15, R14, R10 ;  /* 0x0000000e0f0f7224 */ /* 0x000fe400078e020a */
[----:B------:R-:W2:Y:S01]  /*37f0*/  LDC R4, c[0x0][0x618] ;  /* 0x00018600ff047b82 */ /* 0x000ea20000000800 */
[----:B------:R-:W-:Y:S02]  /*3800*/  IMAD.MOV.U32 R7, RZ, RZ, 0x1 ;  /* 0x00000001ff077424 */ /* 0x000fe400078e00ff */
[----:B------:R-:W-:-:S04]  /*3810*/  IMAD.X R3, RZ, RZ, ~R0, P0 ;  /* 0x000000ffff037224 */ /* 0x000fc800000e0e00 */
[-C--:B0-----:R-:W-:Y:S01]  /*3820*/  IMAD R0, R3, R12.reuse, RZ ;  /* 0x0000000c03007224 */ /* 0x081fe200078e02ff */
[----:B------:R-:W0:Y:S01]  /*3830*/  LDC R6, c[0x0][0x608] ;  /* 0x00018200ff067b82 */ /* 0x000e220000000800 */
[----:B-1----:R-:W-:-:S04]  /*3840*/  IMAD.WIDE.U32 R2, R5, R12, R16 ;  /* 0x0000000c05027225 */ /* 0x002fc800078e0010 */
[----:B------:R-:W-:Y:S01]  /*3850*/  IMAD R5, R5, R13, R0 ;  /* 0x0000000d05057224 */ /* 0x000fe200078e0200 */
[----:B------:R-:W-:Y:S02]  /*3860*/  I2FP.F32.U32 R0, R20 ;  /* 0x0000001400007245 */ /* 0x000fe40000201000 */
[----:B------:R-:W1:Y:S01]  /*3870*/  LDC R24, c[0x0][0x658] ;  /* 0x00019600ff187b82 */ /* 0x000e620000000800 */
[----:B------:R-:W-:Y:S01]  /*3880*/  IMAD.IADD R3, R3, 0x1, R5 ;  /* 0x0000000103037824 */ /* 0x000fe200078e0205 */
[----:B---3--:R-:W-:Y:S01]  /*3890*/  ISETP.NE.U32.AND P0, PT, R26, RZ, PT ;  /* 0x000000ff1a00720c */ /* 0x008fe20003f05070 */
[----:B------:R-:W-:Y:S01]  /*38a0*/  FMUL R0, R0, UR4 ;  /* 0x0000000400007c20 */ /* 0x000fe20008400000 */
[----:B------:R-:W-:Y:S02]  /*38b0*/  IMAD.MOV.U32 R5, RZ, RZ, -0x1 ;  /* 0xffffffffff057424 */ /* 0x000fe400078e00ff */
[----:B------:R-:W-:Y:S01]  /*38c0*/  ISETP.NE.AND.EX P0, PT, R27, RZ, PT, P0 ;  /* 0x000000ff1b00720c */ /* 0x000fe20003f05300 */
[----:B------:R3:W4:Y:S01]  /*38d0*/  F2I.U32.TRUNC.NTZ R12, R0 ;  /* 0x00000000000c7305 */ /* 0x000722000020f000 */
[----:B------:R-:W3:Y:S01]  /*38e0*/  LDC R13, c[0x0][0x148] ;  /* 0x00005200ff0d7b82 */ /* 0x000ee20000000800 */
[----:B--2---:R-:W-:-:S02]  /*38f0*/  SHF.R.U64 R10, R2, R4, R3 ;  /* 0x00000004020a7219 */ /* 0x004fc40000001203 */
[----:B------:R-:W-:-:S05]  /*3900*/  SHF.R.U32.HI R3, RZ, R4, R3 ;  /* 0x00000004ff037219 */ /* 0x000fca0000011603 */
[----:B------:R-:W2:Y:S01]  /*3910*/  LDC R14, c[0x0][0x600] ;  /* 0x00018000ff0e7b82 */ /* 0x000ea20000000800 */
[-CC-:B0-----:R-:W-:Y:S02]  /*3920*/  SHF.R.U64 R8, R10, R6.reuse, R3.reuse ;  /* 0x000000060a087219 */ /* 0x181fe40000001203 */
[----:B------:R-:W-:-:S05]  /*3930*/  SHF.R.U32.HI R3, RZ, R6, R3 ;  /* 0x00000006ff037219 */ /* 0x000fca0000011603 */
[----:B------:R-:W0:Y:S01]  /*3940*/  LDC R25, c[0x0][0x648] ;  /* 0x00019200ff197b82 */ /* 0x000e220000000800 */
[-CC-:B-1----:R-:W-:Y:S02]  /*3950*/  SHF.R.U64 R11, R8, R24.reuse, R3.reuse ;  /* 0x00000018080b7219 */ /* 0x182fe40000001203 */
[-C--:B------:R-:W-:Y:S02]  /*3960*/  SHF.L.U32 R5, R5, R24.reuse, RZ ;  /* 0x0000001805057219 */ /* 0x080fe400000006ff */
[-C--:B------:R-:W-:Y:S01]  /*3970*/  SHF.R.U32.HI R3, RZ, R24.reuse, R3 ;  /* 0x00000018ff037219 */ /* 0x080fe20000011603 */
[----:B------:R-:W-:Y:S01]  /*3980*/  IMAD.MOV.U32 R2, RZ, RZ, R11 ;  /* 0x000000ffff027224 */ /* 0x000fe200078e000b */
[----:B------:R-:W-:Y:S01]  /*3990*/  SHF.L.U32 R24, R7, R24, RZ ;  /* 0x0000001807187219 */ /* 0x000fe200000006ff */
[----:B------:R-:W1:Y:S01]  /*39a0*/  LDC R28, c[0x0][0x638] ;  /* 0x00018e00ff1c7b82 */ /* 0x000e620000000800 */
[----:B------:R-:W-:-:S07]  /*39b0*/  LOP3.LUT R21, RZ, R5, RZ, 0x33, !PT ;  /* 0x00000005ff157212 */ /* 0x000fce00078e33ff */
[----:B------:R-:W0:Y:S01]  /*39c0*/  LDC R29, c[0x0][0x610] ;  /* 0x00018400ff1d7b82 */ /* 0x000e220000000800 */
[----:B----4-:R-:W-:Y:S05]  /*39d0*/  @!P0 BRA `(.L_x_51) ;  /* 0x0000000000288947 */ /* 0x010fea0003800000 */
[----:B---3--:R-:W3:Y:S02]  /*39e0*/  LDC R0, c[0x0][0x64c] ;  /* 0x00019300ff007b82 */ /* 0x008ee40000000800 */
[----:B---3--:R-:W-:-:S05]  /*39f0*/  IADD3 R7, P0, R11, R0, RZ ;  /* 0x000000000b077210 */ /* 0x008fca0007f1e0ff */
        /* <DEDUP_REMOVED lines=8> */
.L_x_51:
[----:B------:R-:W-:Y:S01]  /*3a80*/  ISETP.NE.AND P0, PT, R19, 0x1, PT ;  /* 0x000000011300780c */ /* 0x000fe20003f05270 */
[----:B--2---:R-:W-:Y:S01]  /*3a90*/  VIADD R5, R14, 0xffffffff ;  /* 0xffffffff0e057836 */ /* 0x004fe20000000000 */
[----:B0--3--:R-:W-:Y:S01]  /*3aa0*/  SHF.R.U64 R0, R2, R25, R3 ;  /* 0x0000001902007219 */ /* 0x009fe20000001203 */
[----:B------:R-:W-:Y:S01]  /*3ab0*/  IMAD.MOV R12, RZ, RZ, -R12 ;  /* 0x000000ffff0c7224 */ /* 0x000fe200078e0a0c */
[----:B------:R-:W-:Y:S01]  /*3ac0*/  LOP3.LUT R3, R8, R21, RZ, 0xc0, !PT ;  /* 0x0000001508037212 */ /* 0x000fe200078ec0ff */
[----:B------:R-:W-:Y:S02]  /*3ad0*/  IMAD.MOV.U32 R4, RZ, RZ, 0x1 ;  /* 0x00000001ff047424 */ /* 0x000fe400078e00ff */
[----:B------:R-:W-:Y:S02]  /*3ae0*/  IMAD.MOV R2, RZ, RZ, -R0 ;  /* 0x000000ffff027224 */ /* 0x000fe400078e0a00 */
[----:B------:R-:W-:Y:S01]  /*3af0*/  IMAD R0, R24, R0, R3 ;  /* 0x0000000018007224 */ /* 0x000fe200078e0203 */
[----:B------:R-:W-:Y:S01]  /*3b00*/  LOP3.LUT R3, R10, R5, RZ, 0xc0, !PT ;  /* 0x000000050a037212 */ /* 0x000fe200078ec0ff */
[----:B-1----:R-:W-:-:S02]  /*3b10*/  IMAD R2, R2, R28, R11 ;  /* 0x0000001c02027224 */ /* 0x002fc400078e020b */
[----:B------:R-:W-:Y:S02]  /*3b20*/  @P0 IMAD R15, R13, R12, R20 ;  /* 0x0000000c0d0f0224 */ /* 0x000fe400078e0214 */
[----:B------:R-:W-:Y:S01]  /*3b30*/  IMAD R3, R2, R14, R3 ;  /* 0x0000000e02037224 */ /* 0x000fe200078e0203 */
[----:B------:R-:W-:Y:S01]  /*3b40*/  PRMT R2, R4, 0x7610, R2 ;  /* 0x0000761004027816 */ /* 0x000fe20000000002 */
[----:B------:R-:W-:-:S05]  /*3b50*/  IMAD R0, R0, R29, R15 ;  /* 0x0000001d00007224 */ /* 0x000fca00078e020f */
[----:B------:R-:W-:Y:S02]  /*3b60*/  SEL R40, R3, R0, !P0 ;  /* 0x0000000003287207 */ /* 0x000fe40004000000 */
[----:B------:R-:W-:-:S07]  /*3b70*/  SEL R0, R0, R3, !P0 ;  /* 0x0000000300007207 */ /* 0x000fce0004000000 */
.L_x_49:
[----:B------:R-:W-:Y:S01]  /*3b80*/  LOP3.LUT P0, RZ, R2, 0xff, RZ, 0xc0, !PT ;  /* 0x000000ff02ff7812 */ /* 0x000fe2000780c0ff */
[----:B------:R-:W-:-:S12]  /*3b90*/  IMAD.MOV.U32 R43, RZ, RZ, R0 ;  /* 0x000000ffff2b7224 */ /* 0x000fd800078e0000 */
[----:B------:R-:W-:Y:S05]  /*3ba0*/  @P0 BRA `(.L_x_52) ;  /* 0xffffffd400180947 */ /* 0x000fea000383ffff */
[----:B------:R-:W-:Y:S05]  /*3bb0*/  EXIT ;  /* 0x000000000000794d */ /* 0x000fea0003800000 */
.L_x_3:
[----:B0-----:R-:W-:Y:S01]  /*3bc0*/  ULDC.64 UR4, c[0x0][0x650] ;  /* 0x0001940000047ab9 */ /* 0x001fe20000000a00 */
        /* <DEDUP_REMOVED lines=25> */
.L_x_54:
[-CC-:B------:R-:W-:Y:S01]  /*3d60*/  SHF.R.U64 R13, R10, R14.reuse, R11.reuse ;  /* 0x0000000e0a0d7219 */ /* 0x180fe2000000120b */
[----:B------:R-:W0:Y:S01]  /*3d70*/  LDC.64 R26, c[0x0][0x640] ;  /* 0x00019000ff1a7b82 */ /* 0x000e220000000a00 */
[----:B------:R-:W-:Y:S01]  /*3d80*/  SHF.R.U32.HI R5, RZ, R14, R11 ;  /* 0x0000000eff057219 */ /* 0x000fe2000001160b */
[----:B------:R-:W-:Y:S01]  /*3d90*/  ULDC UR4, c[0x0][0x150] ;  /* 0x0000540000047ab9 */ /* 0x000fe20000000800 */
[----:B------:R-:W-:Y:S02]  /*3da0*/  IADD3 R9, P0, RZ, -R13, RZ ;  /* 0x8000000dff097210 */ /* 0x000fe40007f1e0ff */
[----:B------:R-:W-:-:S03]  /*3db0*/  I2FP.F32.U32 R6, R4 ;  /* 0x0000000400067245 */ /* 0x000fc60000201000 */
[----:B------:R-:W1:Y:S01]  /*3dc0*/  LDC R12, c[0x0][0x618] ;  /* 0x00018600ff0c7b82 */ /* 0x000e620000000800 */
[----:B------:R-:W-:Y:S02]  /*3dd0*/  IMAD.X R5, RZ, RZ, ~R5, P0 ;  /* 0x000000ffff057224 */ /* 0x000fe400000e0e05 */
[----:B------:R-:W-:Y:S01]  /*3de0*/  FMUL R11, R6, UR4 ;  /* 0x00000004060b7c20 */ /* 0x000fe20008400000 */
[----:B------:R-:W-:Y:S01]  /*3df0*/  IMAD.WIDE.U32 R6, R9, R20, R16 ;  /* 0x0000001409067225 */ /* 0x000fe200078e0010 */
[----:B------:R-:W-:-:S03]  /*3e00*/  ULDC UR4, c[0x0][0x154] ;  /* 0x0000550000047ab9 */ /* 0x000fc60000000800 */
[----:B------:R-:W-:Y:S01]  /*3e10*/  IMAD R8, R5, R20, RZ ;  /* 0x0000001405087224 */ /* 0x000fe200078e02ff */
[----:B------:R-:W2:Y:S01]  /*3e20*/  LDC R15, c[0x0][0x144] ;  /* 0x00005100ff0f7b82 */ /* 0x000ea20000000800 */
[----:B------:R-:W3:Y:S02]  /*3e30*/  F2I.U32.TRUNC.NTZ R11, R11 ;  /* 0x0000000b000b7305 */ /* 0x000ee4000020f000 */
[----:B------:R-:W-:Y:S02]  /*3e40*/  IMAD R5, R9, R21, R8 ;  /* 0x0000001509057224 */ /* 0x000fe400078e0208 */
[----:B------:R-:W-:Y:S02]  /*3e50*/  IMAD.MOV.U32 R8, RZ, RZ, -0x1 ;  /* 0xffffffffff087424 */ /* 0x000fe400078e00ff */
[----:B------:R-:W-:Y:S01]  /*3e60*/  IMAD.IADD R5, R7, 0x1, R5 ;  /* 0x0000000107057824 */ /* 0x000fe200078e0205 */
[----:B------:R-:W4:Y:S01]  /*3e70*/  LDC R20, c[0x0][0x608] ;  /* 0x00018200ff147b82 */ /* 0x000f220000000800 */
[----:B------:R-:W-:-:S02]  /*3e80*/  I2FP.F32.U32 R7, R3 ;  /* 0x0000000300077245 */ /* 0x000fc40000201000 */
[----:B0-----:R-:W-:-:S03]  /*3e90*/  ISETP.NE.U32.AND P0, PT, R26, RZ, PT ;  /* 0x000000ff1a00720c */ /* 0x001fc60003f05070 */
[----:B------:R-:W-:Y:S01]  /*3ea0*/  FMUL R7, R7, UR4 ;  /* 0x0000000407077c20 */ /* 0x000fe20008400000 */
[----:B------:R-:W-:Y:S01]  /*3eb0*/  ISETP.NE.AND.EX P0, PT, R27, RZ, PT, P0 ;  /* 0x000000ff1b00720c */ /* 0x000fe20003f05300 */
[----:B------:R-:W0:Y:S01]  /*3ec0*/  LDC R9, c[0x0][0x658] ;  /* 0x00019600ff097b82 */ /* 0x000e220000000800 */
[-C--:B-1----:R-:W-:Y:S01]  /*3ed0*/  SHF.R.U64 R10, R6, R12.reuse, R5 ;  /* 0x0000000c060a7219 */ /* 0x082fe20000001205 */
[----:B---3--:R-:W-:Y:S01]  /*3ee0*/  IMAD.MOV R6, RZ, RZ, -R11 ;  /* 0x000000ffff067224 */ /* 0x008fe200078e0a0b */
[----:B------:R-:W-:Y:S02]  /*3ef0*/  SHF.R.U32.HI R5, RZ, R12, R5 ;  /* 0x0000000cff057219 */ /* 0x000fe40000011605 */
[----:B------:R1:W3:Y:S03]  /*3f00*/  F2I.U32.TRUNC.NTZ R12, R7 ;  /* 0x00000007000c7305 */ /* 0x0002e6000020f000 */
[----:B------:R-:W1:Y:S01]  /*3f10*/  LDC R14, c[0x0][0x148] ;  /* 0x00005200ff0e7b82 */ /* 0x000e620000000800 */
[----:B--2---:R-:W-:-:S02]  /*3f20*/  IMAD R25, R15, R6, R4 ;  /* 0x000000060f197224 */ /* 0x004fc400078e0204 */
[----:B------:R-:W-:-:S05]  /*3f30*/  IMAD.MOV.U32 R6, RZ, RZ, 0x1 ;  /* 0x00000001ff067424 */ /* 0x000fca00078e00ff */
[----:B------:R-:W2:Y:S01]  /*3f40*/  LDC R23, c[0x0][0x600] ;  /* 0x00018000ff177b82 */ /* 0x000ea20000000800 */
[-CC-:B----4-:R-:W-:Y:S02]  /*3f50*/  SHF.R.U64 R15, R10, R20.reuse, R5.reuse ;  /* 0x000000140a0f7219 */ /* 0x190fe40000001205 */
[----:B------:R-:W-:-:S05]  /*3f60*/  SHF.R.U32.HI R4, RZ, R20, R5 ;  /* 0x00000014ff047219 */ /* 0x000fca0000011605 */
[----:B------:R-:W4:Y:S01]  /*3f70*/  LDC R24, c[0x0][0x648] ;  /* 0x00019200ff187b82 */ /* 0x000f220000000800 */
[-CC-:B0-----:R-:W-:Y:S02]  /*3f80*/  SHF.R.U64 R21, R15, R9.reuse, R4.reuse ;  /* 0x000000090f157219 */ /* 0x181fe40000001204 */
[-C--:B------:R-:W-:Y:S02]  /*3f90*/  SHF.L.U32 R8, R8, R9.reuse, RZ ;  /* 0x0000000908087219 */ /* 0x080fe400000006ff */
[-C--:B------:R-:W-:Y:S01]  /*3fa0*/  SHF.R.U32.HI R5, RZ, R9.reuse, R4 ;  /* 0x00000009ff057219 */ /* 0x080fe20000011604 */
[----:B------:R-:W-:Y:S01]  /*3fb0*/  IMAD.MOV.U32 R4, RZ, RZ, R21 ;  /* 0x000000ffff047224 */ /* 0x000fe200078e0015 */
[----:B------:R-:W-:Y:S01]  /*3fc0*/  SHF.L.U32 R20, R6, R9, RZ ;  /* 0x0000000906147219 */ /* 0x000fe200000006ff */
[----:B------:R-:W0:Y:S01]  /*3fd0*/  LDC R28, c[0x0][0x638] ;  /* 0x00018e00ff1c7b82 */ /* 0x000e220000000800 */
[----:B------:R-:W-:-:S07]  /*3fe0*/  LOP3.LUT R30, RZ, R8, RZ, 0x33, !PT ;  /* 0x00000008ff1e7212 */ /* 0x000fce00078e33ff */
        /* <DEDUP_REMOVED lines=12> */
.L_x_55:
[----:B------:R-:W-:Y:S01]  /*40b0*/  ISETP.NE.AND P0, PT, R19, 0x1, PT ;  /* 0x000000011300780c */ /* 0x000fe20003f05270 */
[----:B--2---:R-:W-:Y:S01]  /*40c0*/  VIADD R7, R23, 0xffffffff ;  /* 0xffffffff17077836 */ /* 0x004fe20000000000 */
[----:B----4-:R-:W-:Y:S01]  /*40d0*/  SHF.R.U64 R5, R4, R24, R5 ;  /* 0x0000001804057219 */ /* 0x010fe20000001205 */
[----:B------:R-:W-:Y:S01]  /*40e0*/  IMAD.MOV R12, RZ, RZ, -R12 ;  /* 0x000000ffff0c7224 */ /* 0x000fe200078e0a0c */
[----:B------:R-:W-:Y:S02]  /*40f0*/  LOP3.LUT R4, R15, R30, RZ, 0xc0, !PT ;  /* 0x0000001e0f047212 */ /* 0x000fe400078ec0ff */
[----:B------:R-:W-:Y:S01]  /*4100*/  LOP3.LUT R10, R10, R7, RZ, 0xc0, !PT ;  /* 0x000000070a0a7212 */ /* 0x000fe200078ec0ff */
[----:B------:R-:W-:Y:S02]  /*4110*/  IMAD.MOV R6, RZ, RZ, -R5 ;  /* 0x000000ffff067224 */ /* 0x000fe400078e0a05 */
[----:B------:R-:W-:Y:S02]  /*4120*/  IMAD R4, R20, R5, R4 ;  /* 0x0000000514047224 */ /* 0x000fe400078e0204 */
[----:B------:R-:W-:-:S02]  /*4130*/  IMAD.MOV.U32 R7, RZ, RZ, 0x1 ;  /* 0x00000001ff077424 */ /* 0x000fc400078e00ff */
[----:B------:R-:W-:Y:S02]  /*4140*/  @P0 IMAD R25, R14, R12, R3 ;  /* 0x0000000c0e190224 */ /* 0x000fe400078e0203 */
[----:B0-----:R-:W-:Y:S02]  /*4150*/  IMAD R3, R6, R28, R21 ;  /* 0x0000001c06037224 */ /* 0x001fe400078e0215 */
[----:B------:R-:W-:Y:S02]  /*4160*/  IMAD R12, R4, R29, R25 ;  /* 0x0000001d040c7224 */ /* 0x000fe400078e0219 */
[----:B------:R-:W-:Y:S02]  /*4170*/  IMAD R3, R3, R23, R10 ;  /* 0x0000001703037224 */ /* 0x000fe400078e020a */
[----:B------:R-:W-:-:S03]  /*4180*/  IMAD.MOV.U32 R6, RZ, RZ, R13 ;  /* 0x000000ffff067224 */ /* 0x000fc600078e000d */
[----:B------:R-:W-:Y:S02]  /*4190*/  SEL R20, R3, R12, !P0 ;  /* 0x0000000c03147207 */ /* 0x000fe40004000000 */
[----:B------:R-:W-:-:S07]  /*41a0*/  SEL R12, R12, R3, !P0 ;  /* 0x000000030c0c7207 */ /* 0x000fce0004000000 */
.L_x_53:
[----:B------:R-:W-:-:S08]  /*41b0*/  NOP ;  /* 0x0000000000007918 */ /* 0x000fd00000000000 */
[----:B------:R-:W0:-:S00]  /*41c0*/  USETMAXREG.DEALLOC.CTAPOOL 0x28 ;  /* 0x00000028000079c8 */ /* 0x000e0000080e0500 */
[----:B0-----:R-:W-:-:S13]  /*41d0*/  ISETP.NE.AND P0, PT, R0, RZ, PT ;  /* 0x000000ff0000720c */ /* 0x001fda0003f05270 */
[----:B------:R-:W-:Y:S05]  /*41e0*/  @P0 EXIT ;  /* 0x000000000000094d */ /* 0x000fea0003800000 */
[----:B------:R-:W-:Y:S01]  /*41f0*/  LOP3.LUT P0, RZ, R7, 0xff, RZ, 0xc0, !PT ;  /* 0x000000ff07ff7812 */ /* 0x000fe2000780c0ff */
[----:B------:R-:W-:Y:S02]  /*4200*/  IMAD.MOV.U32 R0, RZ, RZ, 0x1 ;  /* 0x00000001ff007424 */ /* 0x000fe400078e00ff */
[----:B------:R-:W-:-:S10]  /*4210*/  IMAD.MOV.U32 R8, RZ, RZ, RZ ;  /* 0x000000ffff087224 */ /* 0x000fd400078e00ff */
[----:B------:R-:W-:Y:S05]  /*4220*/  @!P0 BRA `(.L_x_56) ;  /* 0x0000000c003c8947 */ /* 0x000fea0003800000 */
[----:B------:R-:W0:Y:S01]  /*4230*/  LDC R0, c[0x0][0x28c] ;  /* 0x0000a300ff007b82 */ /* 0x000e220000000800 */
[----:B------:R-:W-:Y:S01]  /*4240*/  ULDC UR5, c[0x0][0x600] ;  /* 0x0001800000057ab9 */ /* 0x000fe20000000800 */
[----:B------:R-:W-:Y:S01]  /*4250*/  ULDC UR4, c[0x0][0xc] ;  /* 0x0000030000047ab9 */ /* 0x000fe20000000800 */
[----:B------:R-:W-:Y:S01]  /*4260*/  UIADD3 UR16, UR5, -0x1, URZ ;  /* 0xffffffff05107890 */ /* 0x000fe2000fffe03f */
[----:B------:R-:W-:Y:S01]  /*4270*/  LOP3.LUT P0, RZ, R22, 0x1f, RZ, 0xc0, !PT ;  /* 0x0000001f16ff7812 */ /* 0x000fe2000780c0ff */
[----:B------:R-:W-:Y:S01]  /*4280*/  ULDC UR6, c[0x0][0x658] ;  /* 0x0001960000067ab9 */ /* 0x000fe20000000800 */
[----:B------:R-:W-:Y:S01]  /*4290*/  ULDC UR5, c[0x0][0x10] ;  /* 0x0000040000057ab9 */ /* 0x000fe20000000800 */
[----:B------:R-:W-:Y:S01]  /*42a0*/  UMOV UR7, 0xffffffff ;  /* 0xffffffff00077882 */ /* 0x000fe20000000000 */
[----:B------:R-:W-:Y:S01]  /*42b0*/  UMOV UR8, 0x1 ;  /* 0x0000000100087882 */ /* 0x000fe20000000000 */
[----:B------:R-:W-:Y:S01]  /*42c0*/  UIMAD.WIDE.U32 UR4, UR4, UR5, URZ ;  /* 0x00000005040472a5 */ /* 0x000fe2000f8e003f */
[----:B------:R-:W-:Y:S01]  /*42d0*/  BSSY B0, `(.L_x_56) ;  /* 0x00000c4000007945 */ /* 0x000fe20003800000 */
[----:B------:R-:W-:Y:S01]  /*42e0*/  USHF.L.U32 UR7, UR7, UR6, URZ ;  /* 0x0000000607077299 */ /* 0x000fe2000800063f */
[C---:B------:R-:W-:Y:S01]  /*42f0*/  ISETP.NE.AND P2, PT, R2.reuse, RZ, PT ;  /* 0x000000ff0200720c */ /* 0x040fe20003f45270 */
[----:B------:R-:W-:Y:S01]  /*4300*/  USHF.L.U32 UR18, UR8, UR6, URZ ;  /* 0x0000000608127299 */ /* 0x000fe2000800063f */
[----:B------:R-:W-:Y:S01]  /*4310*/  ISETP.NE.OR P0, PT, R2, RZ, !P0 ;  /* 0x000000ff0200720c */ /* 0x000fe20004705670 */
[----:B------:R-:W-:Y:S01]  /*4320*/  IMAD.MOV.U32 R10, RZ, RZ, 0x1 ;  /* 0x00000001ff0a7424 */ /* 0x000fe200078e00ff */
[----:B------:R-:W-:Y:S01]  /*4330*/  ULDC UR6, c[0x0][0x14] ;  /* 0x0000050000067ab9 */ /* 0x000fe20000000800 */
[----:B------:R-:W-:Y:S01]  /*4340*/  LOP3.LUT R13, R18, 0x2, RZ, 0xfc, !PT ;  /* 0x00000002120d7812 */ /* 0x000fe200078efcff */
[----:B------:R-:W-:Y:S01]  /*4350*/  UIMAD.WIDE.U32 UR20, UR4, UR6, URZ ;  /* 0x00000006041472a5 */ /* 0x000fe2000f8e003f */
[----:B------:R-:W-:Y:S01]  /*4360*/  IMAD.MOV.U32 R8, RZ, RZ, RZ ;  /* 0x000000ffff087224 */ /* 0x000fe200078e00ff */
[----:B------:R-:W-:-:S02]  /*4370*/  UIMAD UR13, UR5, UR6, URZ ;  /* 0x00000006050d72a4 */ /* 0x000fc4000f8e023f */
[----:B------:R-:W-:Y:S01]  /*4380*/  ULOP3.LUT UR17, URZ, UR7, URZ, 0x33, !UPT ;  /* 0x000000073f117292 */ /* 0x000fe2000f8e333f */
[----:B0-----:R-:W-:Y:S01]  /*4390*/  VIADD R0, R0, 0x3f ;  /* 0x0000003f00007836 */ /* 0x001fe20000000000 */
[----:B------:R-:W-:Y:S01]  /*43a0*/  UIADD3 UR13, UR21, UR13, URZ ;  /* 0x0000000d150d7290 */ /* 0x000fe2000fffe03f */
[----:B------:R-:W-:-:S03]  /*43b0*/  ULDC.64 UR22, c[0x0][0x198] ;  /* 0x0000660000167ab9 */ /* 0x000fc60000000a00 */
[----:B------:R-:W-:-:S04]  /*43c0*/  SHF.R.S32.HI R3, RZ, 0x1f, R0 ;  /* 0x0000001fff037819 */ /* 0x000fc80000011400 */
[----:B------:R-:W-:Y:S01]  /*43d0*/  LEA.HI R3, R3, R0, RZ, 0x6 ;  /* 0x0000000003037211 */ /* 0x000fe200078f30ff */
[----:B------:R-:W-:-:S03]  /*43e0*/  IMAD.MOV.U32 R0, RZ, RZ, 0x1 ;  /* 0x00000001ff007424 */ /* 0x000fc600078e00ff */
[----:B------:R-:W-:-:S05]  /*43f0*/  SHF.R.S32.HI R11, RZ, 0x6, R3 ;  /* 0x00000006ff0b7819 */ /* 0x000fca0000011403 */
[----:B------:R-:W-:-:S07]  /*4400*/  VIADD R9, R11, 0x1 ;  /* 0x000000010b097836 */ /* 0x000fce0000000000 */
.L_x_68:
[----:B------:R-:W-:-:S03]  /*4410*/  UMOV UR4, 0xffffffff ;  /* 0xffffffff00047882 */ /* 0x000fc60000000000 */
[----:B------:R-:W-:Y:S05]  /*4420*/  BRA.DIV UR4, `(.L_x_57) ;  /* 0x0000000e04a87947 */ /* 0x000fea000b800000 */
[----:B------:R-:W-:-:S13]  /*4430*/  ELECT P6, URZ, PT ;  /* 0x00000000003f782f */ /* 0x000fda00038c0000 */
.L_x_79:
[----:B------:R-:W0:Y:S01]  /*4440*/  LDC R2, c[0x0][0x28c] ;  /* 0x0000a300ff027b82 */ /* 0x000e220000000800 */
[----:B------:R-:W-:Y:S01]  /*4450*/  BSSY B1, `(.L_x_58) ;  /* 0x0000037000017945 */ /* 0x000fe20003800000 */
[----:B0-----:R-:W-:-:S13]  /*4460*/  ISETP.LT.OR P6, PT, R2, 0x1, !P6 ;  /* 0x000000010200780c */ /* 0x001fda00077c1670 */
[----:B------:R-:W-:Y:S05]  /*4470*/  @P6 BRA `(.L_x_59) ;  /* 0x0000000000d06947 */ /* 0x000fea0003800000 */
[----:B------:R-:W-:Y:S02]  /*4480*/  IMAD.SHL.U32 R20, R20, 0x8, RZ ;  /* 0x0000000814147824 */ /* 0x000fe400078e00ff */
[----:B------:R-:W-:Y:S02]  /*4490*/  IMAD R14, R12, 0x180, RZ ;  /* 0x000001800c0e7824 */ /* 0x000fe400078e02ff */
[----:B------:R-:W-:Y:S02]  /*44a0*/  IMAD.MOV.U32 R21, RZ, RZ, RZ ;  /* 0x000000ffff157224 */ /* 0x000fe400078e00ff */
[----:B------:R-:W-:Y:S02]  /*44b0*/  IMAD.MOV.U32 R2, RZ, RZ, R9 ;  /* 0x000000ffff027224 */ /* 0x000fe400078e0009 */
[----:B------:R-:W-:Y:S02]  /*44c0*/  IMAD.MOV.U32 R3, RZ, RZ, R0 ;  /* 0x000000ffff037224 */ /* 0x000fe400078e0000 */
[----:B------:R-:W-:-:S07]  /*44d0*/  IMAD.MOV.U32 R4, RZ, RZ, R8 ;  /* 0x000000ffff047224 */ /* 0x000fce00078e0008 */
.L_x_63:
[----:B------:R-:W0:Y:S01]  /*44e0*/  S2R R12, SR_CgaCtaId ;  /* 0x00000000000c7919 */ /* 0x000e220000008800 */
[----:B------:R-:W-:Y:S01]  /*44f0*/  MOV R5, 0x400 ;  /* 0x0000040000057802 */ /* 0x000fe20000000f00 */
[----:B------:R-:W1:Y:S03]  /*4500*/  @!P2 LDC R7, c[0x0][0x500] ;  /* 0x00014000ff07ab82 */ /* 0x000e660000000800 */
[----:B0-----:R-:W-:Y:S02]  /*4510*/  LEA R15, R12, R5, 0x18 ;  /* 0x000000050c0f7211 */ /* 0x001fe400078ec0ff */
[----:B------:R-:W-:-:S03]  /*4520*/  SHF.L.U32 R5, R3, 0x1f, RZ ;  /* 0x0000001f03057819 */ /* 0x000fc600000006ff */
[----:B------:R-:W-:-:S04]  /*4530*/  IMAD R12, R4, 0x8, R15 ;  /* 0x00000008040c7824 */ /* 0x000fc800078e020f */
[----:B------:R-:W0:Y:S02]  /*4540*/  SYNCS.PHASECHK.TRANS64.TRYWAIT P1, [R12+URZ+0x20], R5 ;  /* 0x000020050c0075a7 */ /* 0x000e24000802017f */
[----:B01----:R-:W-:Y:S05]  /*4550*/  @!P1 BRA `(.L_x_60) ;  /* 0x0000000c007c9947 */ /* 0x003fea0003800000 */
.L_x_80:
[----:B0-----:R-:W-:Y:S01]  /*4560*/  PRMT R5, R13, 0x9910, RZ ;  /* 0x000099100d057816 */ /* 0x001fe200000000ff */
[----:B------:R0:W-:Y:S03]  /*4570*/  @!P2 SYNCS.ARRIVE.TRANS64 RZ, [R12+URZ], R7 ;  /* 0x000000070cffa9a7 */ /* 0x0001e6000800003f */
[----:B------:R-:W-:-:S13]  /*4580*/  ISETP.NE.AND P1, PT, R5, 0x2, PT ;  /* 0x000000020500780c */ /* 0x000fda0003f25270 */
[----:B0-----:R-:W-:Y:S05]  /*4590*/  @P1 BRA `(.L_x_61) ;  /* 0x0000000000041947 */ /* 0x001fea0003800000 */
[----:B------:R-:W-:Y:S01]  /*45a0*/  BPT.TRAP 0x1 ;  /* 0x000000040000795c */ /* 0x000fe20000300000 */
.L_x_61:
[----:B------:R-:W-:Y:S05]  /*45b0*/  @P0 BRA `(.L_x_62) ;  /* 0x0000000000040947 */ /* 0x000fea0003800000 */
[----:B------:R-:W-:Y:S01]  /*45c0*/  BPT.TRAP 0x1 ;  /* 0x000000040000795c */ /* 0x000fe20000300000 */
.L_x_62:
[--C-:B------:R-:W-:Y:S01]  /*45d0*/  IMAD R5, R4, 0xc000, R15.reuse ;  /* 0x0000c00004057824 */ /* 0x100fe200078e020f */
[----:B------:R-:W-:Y:S01]  /*45e0*/  R2UR UR9, R12 ;  /* 0x000000000c0972ca */ /* 0x000fe200000e0000 */
[----:B------:R-:W-:Y:S01]  /*45f0*/  IMAD R15, R4, 0x400, R15 ;  /* 0x00000400040f7824 */ /* 0x000fe200078e020f */
[----:B------:R-:W-:Y:S01]  /*4600*/  UIADD3 UR4, UP0, UR22, 0xf0, URZ ;  /* 0x000000f016047890 */ /* 0x000fe2000ff1e03f */
[----:B------:R-:W-:Y:S01]  /*4610*/  VIADD R2, R2, 0xffffffff ;  /* 0xffffffff02027836 */ /* 0x000fe20000000000 */
[----:B------:R-:W-:Y:S01]  /*4620*/  R2UR UR5, R5 ;  /* 0x00000000050572ca */ /* 0x000fe200000e0000 */
[----:B------:R-:W-:Y:S01]  /*4630*/  UIADD3 UR24, UP1, UR22, 0x1f0, URZ ;  /* 0x000001f016187890 */ /* 0x000fe2000ff3e03f */
[----:B------:R-:W-:Y:S01]  /*4640*/  R2UR UR8, R15 ;  /* 0x000000000f0872ca */ /* 0x000fe200000e0000 */
[----:B------:R-:W-:Y:S01]  /*4650*/  VIADD R4, R4, 0x1 ;  /* 0x0000000104047836 */ /* 0x000fe20000000000 */
[----:B------:R-:W-:Y:S01]  /*4660*/  R2UR UR11, R14 ;  /* 0x000000000e0b72ca */ /* 0x000fe200000e0000 */
[----:B------:R-:W-:Y:S01]  /*4670*/  UIADD3.X UR25, URZ, UR23, URZ, UP1, !UPT ;  /* 0x000000173f197290 */ /* 0x000fe20008ffe43f */
[C---:B------:R-:W-:Y:S01]  /*4680*/  R2UR UR10, R21.reuse ;  /* 0x00000000150a72ca */ /* 0x040fe200000e0000 */
[----:B------:R-:W-:Y:S01]  /*4690*/  UMOV UR6, 0x0 ;  /* 0x0000000000067882 */ /* 0x000fe20000000000 */
[----:B------:R-:W-:Y:S01]  /*46a0*/  R2UR UR12, R6 ;  /* 0x00000000060c72ca */ /* 0x000fe200000e0000 */
[----:B------:R-:W-:Y:S01]  /*46b0*/  UMOV UR7, 0x10000000 ;  /* 0x1000000000077882 */ /* 0x000fe20000000000 */
[----:B------:R-:W-:Y:S01]  /*46c0*/  R2UR UR19, R20 ;  /* 0x00000000141372ca */ /* 0x000fe200000e0000 */
[----:B------:R-:W-:Y:S01]  /*46d0*/  VIADD R21, R21, 0x40 ;  /* 0x0000004015157836 */ /* 0x000fe20000000000 */
[----:B------:R-:W-:Y:S01]  /*46e0*/  ISETP.GT.AND P3, PT, R2, 0x1, PT ;  /* 0x000000010200780c */ /* 0x000fe20003f64270 */
[----:B------:R-:W-:Y:S01]  /*46f0*/  UIADD3 UR14, UR5, 0x100, URZ ;  /* 0x00000100050e7890 */ /* 0x000fe2000fffe03f */
[----:B------:R-:W-:Y:S01]  /*4700*/  ISETP.NE.AND P1, PT, R4, 0x4, PT ;  /* 0x000000040400780c */ /* 0x000fe20003f25270 */
[----:B------:R-:W-:-:S02]  /*4710*/  UIADD3.X UR5, URZ, UR23, URZ, UP0, !UPT ;  /* 0x000000173f057290 */ /* 0x000fc400087fe43f */
[----:B------:R-:W-:Y:S01]  /*4720*/  UIADD3 UR15, UR8, 0x30100, URZ ;  /* 0x00030100080f7890 */ /* 0x000fe2000fffe03f */
[----:B------:R-:W-:Y:S02]  /*4730*/  SEL R12, RZ, 0x1, P1 ;  /* 0x00000001ff0c7807 */ /* 0x000fe40000800000 */
[----:B------:R-:W-:Y:S01]  /*4740*/  UMOV UR8, UR14 ;  /* 0x0000000e00087c82 */ /* 0x000fe20008000000 */
[----:B------:R-:W-:Y:S02]  /*4750*/  SEL R4, R4, RZ, P1 ;  /* 0x000000ff04047207 */ /* 0x000fe40000800000 */
[----:B------:R-:W-:Y:S01]  /*4760*/  LOP3.LUT R3, R3, R12, RZ, 0x3c, !PT ;  /* 0x0000000c03037212 */ /* 0x000fe200078e3cff */
[----:B------:R0:W-:Y:S02]  /*4770*/  UTMALDG.3D [UR8], [UR4], desc[UR6] ;  /* 0x00000608040075b4 */ /* 0x0001e40008011000 */
[----:B0-----:R-:W-:Y:S01]  /*4780*/  UMOV UR8, UR15 ;  /* 0x0000000f00087c82 */ /* 0x001fe20008000000 */
[----:B------:R-:W-:-:S02]  /*4790*/  UMOV UR11, UR19 ;  /* 0x00000013000b7c82 */ /* 0x000fc40008000000 */
[----:B------:R0:W-:Y:S02]  /*47a0*/  UTMALDG.3D [UR8], [UR24], desc[UR6] ;  /* 0x00000608180075b4 */ /* 0x0001e40008011000 */
[----:B0-----:R-:W-:Y:S05]  /*47b0*/  @P3 BRA `(.L_x_63) ;  /* 0xfffffffc00483947 */ /* 0x001fea000383ffff */
.L_x_59:
[----:B------:R-:W-:Y:S05]  /*47c0*/  BSYNC B1 ;  /* 0x0000000000017941 */ /* 0x000fea0003800000 */
.L_x_58:
[----:B------:R-:W-:Y:S01]  /*47d0*/  LOP3.LUT P3, RZ, R10, 0xff, RZ, 0xc0, !PT ;  /* 0x000000ff0aff7812 */ /* 0x000fe2000786c0ff */
[C---:B------:R-:W-:Y:S01]  /*47e0*/  IMAD.IADD R8, R11.reuse, 0x1, R8 ;  /* 0x000000010b087824 */ /* 0x040fe200078e0208 */
[----:B------:R-:W-:Y:S01]  /*47f0*/  IADD3 R16, P4, R16, UR20, RZ ;  /* 0x0000001410107c10 */ /* 0x000fe2000ff9e0ff */
[----:B------:R-:W-:Y:S01]  /*4800*/  ULDC.64 UR4, c[0x0][0x650] ;  /* 0x0001940000047ab9 */ /* 0x000fe20000000a00 */
[----:B------:R-:W-:Y:S01]  /*4810*/  BSSY B1, `(.L_x_64) ;  /* 0x000006d000017945 */ /* 0x000fe20003800000 */
[----:B------:R-:W-:Y:S01]  /*4820*/  IMAD.MOV.U32 R12, RZ, RZ, -0x1 ;  /* 0xffffffffff0c7424 */ /* 0x000fe200078e00ff */
[----:B------:R-:W-:Y:S01]  /*4830*/  ISETP.GT.U32.AND P1, PT, R8, 0x3, PT ;  /* 0x000000030800780c */ /* 0x000fe20003f24070 */
[----:B------:R-:W-:Y:S01]  /*4840*/  IMAD.MOV.U32 R20, RZ, RZ, -0x1 ;  /* 0xffffffffff147424 */ /* 0x000fe200078e00ff */
[----:B------:R-:W-:Y:S01]  /*4850*/  SHF.R.U32.HI R2, RZ, 0x2, R8 ;  /* 0x00000002ff027819 */ /* 0x000fe20000011608 */
[----:B------:R-:W-:Y:S01]  /*4860*/  IMAD.MOV.U32 R6, RZ, RZ, -0x1 ;  /* 0xffffffffff067424 */ /* 0x000fe200078e00ff */
[----:B------:R-:W-:-:S02]  /*4870*/  ISETP.LT.U32.AND P1, PT, R11, 0x4, P1 ;  /* 0x000000040b00780c */ /* 0x000fc40000f21070 */
[----:B------:R-:W-:Y:S01]  /*4880*/  IADD3.X R17, R17, UR13, RZ, P4, !PT ;  /* 0x0000000d11117c10 */ /* 0x000fe2000a7fe4ff */
[----:B------:R-:W0:Y:S01]  /*4890*/  @P3 S2R R4, SR_CgaCtaId ;  /* 0x0000000000043919 */ /* 0x000e220000008800 */
[----:B------:R-:W-:Y:S02]  /*48a0*/  @P3 MOV R3, 0x400 ;  /* 0x0000040000033802 */ /* 0x000fe40000000f00 */
[----:B------:R-:W-:Y:S02]  /*48b0*/  ISETP.GE.U32.AND P4, PT, R16, UR4, PT ;  /* 0x0000000410007c0c */ /* 0x000fe4000bf86070 */
[----:B------:R-:W-:Y:S02]  /*48c0*/  LOP3.LUT R2, R2, 0x1, RZ, 0xc0, !PT ;  /* 0x0000000102027812 */ /* 0x000fe400078ec0ff */
[----:B------:R-:W-:Y:S02]  /*48d0*/  LOP3.LUT R8, R8, 0x3, RZ, 0xc0, !PT ;  /* 0x0000000308087812 */ /* 0x000fe400078ec0ff */
[----:B------:R-:W-:-:S02]  /*48e0*/  PRMT R10, RZ, 0x7610, R10 ;  /* 0x00007610ff0a7816 */ /* 0x000fc4000000000a */
[----:B0-----:R-:W-:-:S04]  /*48f0*/  @P3 LEA R3, R4, R3, 0x18 ;  /* 0x0000000304033211 */ /* 0x001fc800078ec0ff */
[----:B------:R0:W-:Y:S01]  /*4900*/  @P3 SYNCS.ARRIVE.TRANS64.A1T0 RZ, [R3+URZ+0x58], RZ ;  /* 0x000058ff03ff39a7 */ /* 0x0001e2000810003f */
[----:B------:R-:W-:-:S04]  /*4910*/  ISETP.NE.U32.AND P3, PT, R2, 0x1, PT ;  /* 0x000000010200780c */ /* 0x000fc80003f65070 */
[----:B------:R-:W-:Y:S02]  /*4920*/  ISETP.GT.U32.AND P3, PT, R11, 0x3, !P3 ;  /* 0x000000030b00780c */ /* 0x000fe40005f64070 */
[----:B0-----:R-:W-:Y:S02]  /*4930*/  SEL R3, RZ, 0x1, !P1 ;  /* 0x00000001ff037807 */ /* 0x001fe40004800000 */
[----:B------:R-:W-:Y:S02]  /*4940*/  ISETP.GE.U32.AND.EX P1, PT, R17, UR5, PT, P4 ;  /* 0x0000000511007c0c */ /* 0x000fe4000bf26140 */
[----:B------:R-:W-:-:S04]  /*4950*/  SEL R2, RZ, 0x1, !P3 ;  /* 0x00000001ff027807 */ /* 0x000fc80005800000 */
[----:B------:R-:W-:Y:S02]  /*4960*/  LOP3.LUT R0, R2, R0, R3, 0x96, !PT ;  /* 0x0000000002007212 */ /* 0x000fe400078e9603 */
[----:B------:R-:W-:-:S05]  /*4970*/  PRMT R2, RZ, 0x7610, R2 ;  /* 0x00007610ff027816 */ /* 0x000fca0000000002 */
[----:B------:R-:W-:Y:S05]  /*4980*/  @P1 BRA `(.L_x_65) ;  /* 0x0000000400541947 */ /* 0x000fea0003800000 */
[----:B------:R-:W-:Y:S01]  /*4990*/  ULDC.64 UR4, c[0x0][0x628] ;  /* 0x00018a0000047ab9 */ /* 0x000fe20000000a00 */
[----:B------:R-:W0:Y:S01]  /*49a0*/  S2R R14, SR_CTAID.X ;  /* 0x00000000000e7919 */ /* 0x000e220000002500 */
[----:B------:R-:W-:Y:S01]  /*49b0*/  ISETP.NE.U32.AND P1, PT, RZ, UR4, PT ;  /* 0x00000004ff007c0c */ /* 0x000fe2000bf25070 */
[----:B------:R-:W-:Y:S01]  /*49c0*/  ULDC UR7, c[0x0][0x630] ;  /* 0x00018c0000077ab9 */ /* 0x000fe20000000800 */
[----:B------:R-:W-:Y:S01]  /*49d0*/  IMAD.MOV.U32 R2, RZ, RZ, R16 ;  /* 0x000000ffff027224 */ /* 0x000fe200078e0010 */
[----:B------:R-:W1:Y:S01]  /*49e0*/  S2R R12, SR_CTAID.Y ;  /* 0x00000000000c7919 */ /* 0x000e620000002600 */
[----:B------:R-:W-:Y:S01]  /*49f0*/  ISETP.NE.AND.EX P1, PT, RZ, UR5, PT, P1 ;  /* 0x00000005ff007c0c */ /* 0x000fe2000bf25310 */
[----:B------:R-:W-:-:S12]  /*4a00*/  IMAD.MOV.U32 R3, RZ, RZ, R17 ;  /* 0x000000ffff037224 */ /* 0x000fd800078e0011 */
[----:B------:R-:W-:Y:S05]  /*4a10*/  @!P1 BRA `(.L_x_66) ;  /* 0x0000000000289947 */ /* 0x000fea0003800000 */
[----:B------:R-:W-:Y:S02]  /*4a20*/  ULDC UR6, c[0x0][0x634] ;  /* 0x00018d0000067ab9 */ /* 0x000fe40000000800 */
[----:B------:R-:W-:-:S05]  /*4a30*/  IADD3 R7, P1, R16, UR6, RZ ;  /* 0x0000000610077c10 */ /* 0x000fca000ff3e0ff */
[----:B------:R-:W-:-:S04]  /*4a40*/  IMAD.X R15, RZ, RZ, R17, P1 ;  /* 0x000000ffff0f7224 */ /* 0x000fc800008e0611 */
[----:B------:R-:W-:-:S04]  /*4a50*/  IMAD.WIDE.U32 R4, R15, UR4, RZ ;  /* 0x000000040f047c25 */ /* 0x000fc8000f8e00ff */
[----:B------:R-:W-:-:S04]  /*4a60*/  IMAD.WIDE.U32 R4, P1, R7, UR5, R4 ;  /* 0x0000000507047c25 */ /* 0x000fc8000f820004 */
[----:B------:R-:W-:-:S04]  /*4a70*/  IMAD.WIDE.U32 R6, R7, UR4, RZ ;  /* 0x0000000407067c25 */ /* 0x000fc8000f8e00ff */
[----:B------:R-:W-:Y:S01]  /*4a80*/  IMAD.X R3, RZ, RZ, RZ, P1 ;  /* 0x000000ffff037224 */ /* 0x000fe200008e06ff */
[----:B------:R-:W-:Y:S01]  /*4a90*/  IADD3 RZ, P1, R7, R4, RZ ;  /* 0x0000000407ff7210 */ /* 0x000fe20007f3e0ff */
[----:B------:R-:W-:-:S04]  /*4aa0*/  IMAD.MOV.U32 R2, RZ, RZ, R5 ;  /* 0x000000ffff027224 */ /* 0x000fc800078e0005 */
[----:B------:R-:W-:-:S08]  /*4ab0*/  IMAD.WIDE.U32.X R2, R15, UR5, R2, P1 ;  /* 0x000000050f027c25 */ /* 0x000fd000088e0402 */
.L_x_66:
[--C-:B------:R-:W-:Y:S01]  /*4ac0*/  SHF.R.U64 R6, R2, UR7, R3.reuse ;  /* 0x0000000702067c19 */ /* 0x100fe20008001203 */
[----:B------:R-:W-:Y:S01]  /*4ad0*/  ULDC.64 UR4, c[0x0][0x620] ;  /* 0x0001880000047ab9 */ /* 0x000fe20000000a00 */
[----:B------:R-:W-:Y:S01]  /*4ae0*/  SHF.R.U32.HI R2, RZ, UR7, R3 ;  /* 0x00000007ff027c19 */ /* 0x000fe20008011603 */
[----:B------:R-:W-:Y:S01]  /*4af0*/  IMAD.MOV.U32 R3, RZ, RZ, R17 ;  /* 0x000000ffff037224 */ /* 0x000fe200078e0011 */
[----:B------:R-:W-:Y:S01]  /*4b00*/  IADD3 R5, P1, RZ, -R6, RZ ;  /* 0x80000006ff057210 */ /* 0x000fe20007f3e0ff */
[----:B------:R-:W2:Y:S01]  /*4b10*/  LDC R25, c[0x0][0x144] ;  /* 0x00005100ff197b82 */ /* 0x000ea20000000800 */
[----:B0-----:R-:W-:Y:S01]  /*4b20*/  I2FP.F32.U32 R7, R14 ;  /* 0x0000000e00077245 */ /* 0x001fe20000201000 */
[----:B------:R-:W-:Y:S01]  /*4b30*/  ULDC.64 UR8, c[0x0][0x640] ;  /* 0x0001900000087ab9 */ /* 0x000fe20000000a00 */
[----:B------:R-:W-:Y:S01]  /*4b40*/  ULDC UR6, c[0x0][0x608] ;  /* 0x0001820000067ab9 */ /* 0x000fe20000000800 */
[----:B------:R-:W-:Y:S01]  /*4b50*/  IMAD.X R2, RZ, RZ, ~R2, P1 ;  /* 0x000000ffff027224 */ /* 0x000fe200008e0e02 */
[----:B------:R-:W-:-:S03]  /*4b60*/  ISETP.NE.U32.AND P1, PT, RZ, UR8, PT ;  /* 0x00000008ff007c0c */ /* 0x000fc6000bf25070 */
[----:B------:R-:W-:Y:S01]  /*4b70*/  IMAD R4, R2, UR4, RZ ;  /* 0x0000000402047c24 */ /* 0x000fe2000f8e02ff */
[----:B------:R-:W0:Y:S01]  /*4b80*/  LDC R21, c[0x0][0x148] ;  /* 0x00005200ff157b82 */ /* 0x000e220000000800 */
[----:B------:R-:W-:Y:S01]  /*4b90*/  IMAD.MOV.U32 R2, RZ, RZ, R16 ;  /* 0x000000ffff027224 */ /* 0x000fe200078e0010 */
[----:B------:R-:W-:-:S03]  /*4ba0*/  ISETP.NE.AND.EX P1, PT, RZ, UR9, PT, P1 ;  /* 0x00000009ff007c0c */ /* 0x000fc6000bf25310 */
[----:B------:R-:W-:Y:S01]  /*4bb0*/  IMAD.WIDE.U32 R2, R5, UR4, R2 ;  /* 0x0000000405027c25 */ /* 0x000fe2000f8e0002 */
[----:B------:R-:W-:-:S03]  /*4bc0*/  ULDC UR4, c[0x0][0x150] ;  /* 0x0000540000047ab9 */ /* 0x000fc60000000800 */
[----:B------:R-:W-:Y:S02]  /*4bd0*/  IMAD R5, R5, UR5, R4 ;  /* 0x0000000505057c24 */ /* 0x000fe4000f8e0204 */
[----:B------:R-:W-:Y:S01]  /*4be0*/  FMUL R4, R7, UR4 ;  /* 0x0000000407047c20 */ /* 0x000fe20008400000 */
[----:B------:R-:W-:Y:S01]  /*4bf0*/  ULDC UR4, c[0x0][0x618] ;  /* 0x0001860000047ab9 */ /* 0x000fe20000000800 */
[----:B------:R-:W-:Y:S01]  /*4c00*/  ULDC UR5, c[0x0][0x154] ;  /* 0x0000550000057ab9 */ /* 0x000fe20000000800 */
[----:B------:R-:W-:-:S03]  /*4c10*/  IMAD.IADD R3, R3, 0x1, R5 ;  /* 0x0000000103037824 */ /* 0x000fc600078e0205 */
[----:B------:R-:W3:Y:S02]  /*4c20*/  F2I.U32.TRUNC.NTZ R4, R4 ;  /* 0x0000000400047305 */ /* 0x000ee4000020f000 */
[----:B------:R-:W-:Y:S02]  /*4c30*/  SHF.R.U64 R7, R2, UR4, R3 ;  /* 0x0000000402077c19 */ /* 0x000fe40008001203 */
[----:B-1----:R-:W-:-:S05]  /*4c40*/  I2FP.F32.U32 R2, R12 ;  /* 0x0000000c00027245 */ /* 0x002fca0000201000 */
[----:B------:R-:W-:Y:S01]  /*4c50*/  FMUL R22, R2, UR5 ;  /* 0x0000000502167c20 */ /* 0x000fe20008400000 */
[----:B------:R-:W-:Y:S01]  /*4c60*/  SHF.R.U32.HI R2, RZ, UR4, R3 ;  /* 0x00000004ff027c19 */ /* 0x000fe20008011603 */
[----:B------:R-:W-:-:S03]  /*4c70*/  ULDC UR4, c[0x0][0x658] ;  /* 0x0001960000047ab9 */ /* 0x000fc60000000800 */
[--C-:B------:R-:W-:Y:S01]  /*4c80*/  SHF.R.U64 R20, R7, UR6, R2.reuse ;  /* 0x0000000607147c19 */ /* 0x100fe20008001202 */
[----:B------:R-:W1:Y:S01]  /*4c90*/  F2I.U32.TRUNC.NTZ R22, R22 ;  /* 0x0000001600167305 */ /* 0x000e62000020f000 */
[----:B------:R-:W-:Y:S01]  /*4ca0*/  SHF.R.U32.HI R3, RZ, UR6, R2 ;  /* 0x00000006ff037c19 */ /* 0x000fe20008011602 */
[----:B---3--:R-:W-:-:S03]  /*4cb0*/  IMAD.MOV R4, RZ, RZ, -R4 ;  /* 0x000000ffff047224 */ /* 0x008fc600078e0a04 */
[--C-:B------:R-:W-:Y:S01]  /*4cc0*/  SHF.R.U64 R15, R20, UR4, R3.reuse ;  /* 0x00000004140f7c19 */ /* 0x100fe20008001203 */
[----:B--2---:R-:W-:Y:S01]  /*4cd0*/  IMAD R14, R25, R4, R14 ;  /* 0x00000004190e7224 */ /* 0x004fe200078e020e */
[----:B------:R-:W-:-:S03]  /*4ce0*/  SHF.R.U32.HI R23, RZ, UR4, R3 ;  /* 0x00000004ff177c19 */ /* 0x000fc60008011603 */
[----:B------:R-:W-:Y:S02]  /*4cf0*/  IMAD.MOV.U32 R2, RZ, RZ, R15 ;  /* 0x000000ffff027224 */ /* 0x000fe400078e000f */
[----:B------:R-:W-:Y:S01]  /*4d00*/  IMAD.MOV.U32 R3, RZ, RZ, R23 ;  /* 0x000000ffff037224 */ /* 0x000fe200078e0017 */
[----:B------:R-:W-:Y:S06]  /*4d10*/  @!P1 BRA `(.L_x_67) ;  /* 0x0000000000289947 */ /* 0x000fec0003800000 */
[----:B------:R-:W-:Y:S02]  /*4d20*/  ULDC UR4, c[0x0][0x64c] ;  /* 0x0001930000047ab9 */ /* 0x000fe40000000800 */
[----:B------:R-:W-:-:S05]  /*4d30*/  IADD3 R3, P1, R15, UR4, RZ ;  /* 0x000000040f037c10 */ /* 0x000fca000ff3e0ff */
[----:B------:R-:W-:-:S04]  /*4d40*/  IMAD.X R23, RZ, RZ, R23, P1 ;  /* 0x000000ffff177224 */ /* 0x000fc800008e0617 */
[----:B------:R-:W-:-:S04]  /*4d50*/  IMAD.WIDE.U32 R4, R23, UR8, RZ ;  /* 0x0000000817047c25 */ /* 0x000fc8000f8e00ff */
[----:B------:R-:W-:-:S04]  /*4d60*/  IMAD.WIDE.U32 R4, P1, R3, UR9, R4 ;  /* 0x0000000903047c25 */ /* 0x000fc8000f820004 */
[----:B------:R-:W-:-:S04]  /*4d70*/  IMAD.WIDE.U32 R2, R3, UR8, RZ ;  /* 0x0000000803027c25 */ /* 0x000fc8000f8e00ff */
[----:B------:R-:W-:Y:S01]  /*4d80*/  IMAD.MOV.U32 R2, RZ, RZ, R5 ;  /* 0x000000ffff027224 */ /* 0x000fe200078e0005 */
[----:B------:R-:W-:Y:S01]  /*4d90*/  IADD3 RZ, P3, R3, R4, RZ ;  /* 0x0000000403ff7210 */ /* 0x000fe20007f7e0ff */
[----:B------:R-:W-:-:S04]  /*4da0*/  IMAD.X R3, RZ, RZ, RZ, P1 ;  /* 0x000000ffff037224 */ /* 0x000fc800008e06ff */
[----:B------:R-:W-:-:S08]  /*4db0*/  IMAD.WIDE.U32.X R2, R23, UR9, R2, P3 ;  /* 0x0000000917027c25 */ /* 0x000fd000098e0402 */
.L_x_67:
[----:B------:R-:W-:Y:S01]  /*4dc0*/  ISETP.NE.AND P1, PT, R19, 0x1, PT ;  /* 0x000000011300780c */ /* 0x000fe20003f25270 */
[----:B------:R-:W-:Y:S01]  /*4dd0*/  ULDC UR4, c[0x0][0x648] ;  /* 0x0001920000047ab9 */ /* 0x000fe20000000800 */
[----:B------:R-:W-:Y:S01]  /*4de0*/  LOP3.LUT R20, R20, UR17, RZ, 0xc0, !PT ;  /* 0x0000001114147c12 */ /* 0x000fe2000f8ec0ff */
[----:B-1----:R-:W-:Y:S01]  /*4df0*/  IMAD.MOV R22, RZ, RZ, -R22 ;  /* 0x000000ffff167224 */ /* 0x002fe200078e0a16 */
[----:B------:R-:W-:Y:S01]  /*4e00*/  SHF.R.U64 R3, R2, UR4, R3 ;  /* 0x0000000402037c19 */ /* 0x000fe20008001203 */
[----:B------:R-:W-:Y:S01]  /*4e10*/  ULDC UR4, c[0x0][0x638] ;  /* 0x00018e0000047ab9 */ /* 0x000fe20000000800 */
[----:B------:R-:W-:Y:S01]  /*4e20*/  LOP3.LUT R4, R7, UR16, RZ, 0xc0, !PT ;  /* 0x0000001007047c12 */ /* 0x000fe2000f8ec0ff */
[----:B------:R-:W-:Y:S02]  /*4e30*/  ULDC UR5, c[0x0][0x610] ;  /* 0x0001840000057ab9 */ /* 0x000fe40000000800 */
[----:B------:R-:W-:Y:S02]  /*4e40*/  IMAD.MOV R2, RZ, RZ, -R3 ;  /* 0x000000ffff027224 */ /* 0x000fe400078e0a03 */
[----:B------:R-:W-:-:S02]  /*4e50*/  IMAD R3, R3, UR18, R20 ;  /* 0x0000001203037c24 */ /* 0x000fc4000f8e0214 */
[----:B0-----:R-:W-:Y:S02]  /*4e60*/  @P1 IMAD R14, R21, R22, R12 ;  /* 0x00000016150e1224 */ /* 0x001fe400078e020c */
[----:B------:R-:W-:Y:S01]  /*4e70*/  IMAD R15, R2, UR4, R15 ;  /* 0x00000004020f7c24 */ /* 0x000fe2000f8e020f */
[----:B------:R-:W-:Y:S01]  /*4e80*/  ULDC UR4, c[0x0][0x600] ;  /* 0x0001800000047ab9 */ /* 0x000fe20000000800 */
[----:B------:R-:W-:Y:S02]  /*4e90*/  IMAD R14, R3, UR5, R14 ;  /* 0x00000005030e7c24 */ /* 0x000fe4000f8e020e */
[----:B------:R-:W-:Y:S02]  /*4ea0*/  IMAD R15, R15, UR4, R4 ;  /* 0x000000040f0f7c24 */ /* 0x000fe4000f8e0204 */
[----:B------:R-:W-:-:S03]  /*4eb0*/  IMAD.MOV.U32 R2, RZ, RZ, 0x1 ;  /* 0x00000001ff027424 */ /* 0x000fc600078e00ff */
[----:B------:R-:W-:Y:S02]  /*4ec0*/  SEL R20, R15, R14, !P1 ;  /* 0x0000000e0f147207 */ /* 0x000fe40004800000 */
[----:B------:R-:W-:-:S07]  /*4ed0*/  SEL R12, R14, R15, !P1 ;  /* 0x0000000f0e0c7207 */ /* 0x000fce0004800000 */
.L_x_65:
[----:B------:R-:W-:Y:S05]  /*4ee0*/  BSYNC B1 ;  /* 0x0000000000017941 */ /* 0x000fea0003800000 */
.L_x_64:
[----:B------:R-:W-:-:S13]  /*4ef0*/  LOP3.LUT P1, RZ, R2, 0xff, RZ, 0xc0, !PT ;  /* 0x000000ff02ff7812 */ /* 0x000fda000782c0ff */
[----:B------:R-:W-:Y:S05]  /*4f00*/  @P1 BRA `(.L_x_68) ;  /* 0xfffffff400401947 */ /* 0x000fea000383ffff */
[----:B------:R-:W-:Y:S05]  /*4f10*/  BSYNC B0 ;  /* 0x0000000000007941 */ /* 0x000fea0003800000 */
.L_x_56:
[----:B------:R-:W-:-:S03]  /*4f20*/  UMOV UR4, 0xffffffff ;  /* 0xffffffff00047882 */ /* 0x000fc60000000000 */
[----:B------:R-:W-:Y:S05]  /*4f30*/  BRA.DIV UR4, `(.L_x_69) ;  /* 0x0000000604187947 */ /* 0x000fea000b800000 */
[----:B------:R-:W-:-:S13]  /*4f40*/  ELECT P6, URZ, PT ;  /* 0x00000000003f782f */ /* 0x000fda00038c0000 */
.L_x_83:
[----:B------:R-:W-:Y:S04]  /*4f50*/  BSSY B0, `(.L_x_70) ;  /* 0x000002b000007945 */ /* 0x000fe80003800000 */
[----:B------:R-:W-:Y:S05]  /*4f60*/  @!P6 BRA `(.L_x_71) ;  /* 0x0000000000a4e947 */ /* 0x000fea0003800000 */
[----:B------:R-:W-:-:S04]  /*4f70*/  LOP3.LUT R18, R18, 0x2, RZ, 0xfc, !PT ;  /* 0x0000000212127812 */ /* 0x000fc800078efcff */
[----:B------:R-:W-:-:S13]  /*4f80*/  ISETP.NE.AND P0, PT, R18, 0x3, PT ;  /* 0x000000031200780c */ /* 0x000fda0003f05270 */
[----:B------:R-:W-:Y:S05]  /*4f90*/  @!P0 BRA `(.L_x_72) ;  /* 0x0000000000048947 */ /* 0x000fea0003800000 */
[----:B------:R-:W-:Y:S01]  /*4fa0*/  BPT.TRAP 0x1 ;  /* 0x000000040000795c */ /* 0x000fe20000300000 */
.L_x_72:
[----:B------:R-:W0:Y:S01]  /*4fb0*/  S2R R3, SR_CgaCtaId ;  /* 0x0000000000037919 */ /* 0x000e220000008800 */
[----:B------:R-:W-:-:S04]  /*4fc0*/  MOV R2, 0x400 ;  /* 0x0000040000027802 */ /* 0x000fc80000000f00 */
[----:B0-----:R-:W-:Y:S02]  /*4fd0*/  LEA R3, R3, R2, 0x18 ;  /* 0x0000000203037211 */ /* 0x001fe400078ec0ff */
[----:B------:R-:W-:-:S03]  /*4fe0*/  SHF.L.U32 R2, R0, 0x1f, RZ ;  /* 0x0000001f00027819 */ /* 0x000fc600000006ff */
[----:B------:R-:W-:-:S04]  /*4ff0*/  VIADD R3, R3, 0x20 ;  /* 0x0000002003037836 */ /* 0x000fc80000000000 */
[C---:B------:R-:W-:Y:S02]  /*5000*/  IMAD R7, R8.reuse, 0x8, R3 ;  /* 0x0000000808077824 */ /* 0x040fe400078e0203 */
[----:B------:R-:W-:Y:S02]  /*5010*/  VIADD R8, R8, 0x1 ;  /* 0x0000000108087836 */ /* 0x000fe40000000000 */
[----:B------:R-:W0:Y:S03]  /*5020*/  SYNCS.PHASECHK.TRANS64.TRYWAIT P0, [R7+URZ], R2 ;  /* 0x00000002070075a7 */ /* 0x000e26000800017f */
[----:B------:R-:W-:-:S04]  /*5030*/  ISETP.NE.AND P1, PT, R8, 0x4, PT ;  /* 0x000000040800780c */ /* 0x000fc80003f25270 */
[----:B------:R-:W-:Y:S02]  /*5040*/  SEL R5, RZ, 0x1, P1 ;  /* 0x00000001ff057807 */ /* 0x000fe40000800000 */
[----:B------:R-:W-:Y:S02]  /*5050*/  SEL R8, R8, RZ, P1 ;  /* 0x000000ff08087207 */ /* 0x000fe40000800000 */
[----:B------:R-:W-:-:S03]  /*5060*/  LOP3.LUT R5, R0, R5, RZ, 0x3c, !PT ;  /* 0x0000000500057212 */ /* 0x000fc600078e3cff */
[----:B------:R-:W-:Y:S01]  /*5070*/  IMAD R9, R8, 0x8, R3 ;  /* 0x0000000808097824 */ /* 0x000fe200078e0203 */
[----:B------:R-:W-:Y:S01]  /*5080*/  SHF.L.U32 R4, R5, 0x1f, RZ ;  /* 0x0000001f05047819 */ /* 0x000fe200000006ff */
[----:B0-----:R-:W-:Y:S06]  /*5090*/  @!P0 BRA `(.L_x_73) ;  /* 0x0000000000e08947 */ /* 0x001fec0003800000 */
.L_x_84:
[----:B------:R-:W1:Y:S01]  /*50a0*/  SYNCS.PHASECHK.TRANS64.TRYWAIT P0, [R9+URZ], R4 ;  /* 0x00000004090075a7 */ /* 0x000e62000800017f */
[----:B------:R-:W-:-:S05]  /*50b0*/  VIADD R0, R8, 0x1 ;  /* 0x0000000108007836 */ /* 0x000fca0000000000 */
[----:B------:R-:W-:-:S04]  /*50c0*/  ISETP.NE.AND P1, PT, R0, 0x4, PT ;  /* 0x000000040000780c */ /* 0x000fc80003f25270 */
[----:B0-----:R-:W-:Y:S02]  /*50d0*/  SEL R2, RZ, 0x1, P1 ;  /* 0x00000001ff027807 */ /* 0x001fe40000800000 */
[----:B------:R-:W-:Y:S02]  /*50e0*/  SEL R0, R0, RZ, P1 ;  /* 0x000000ff00007207 */ /* 0x000fe40000800000 */
[----:B------:R-:W-:-:S03]  /*50f0*/  LOP3.LUT R7, R5, R2, RZ, 0x3c, !PT ;  /* 0x0000000205077212 */ /* 0x000fc600078e3cff */
[----:B------:R-:W-:Y:S01]  /*5100*/  IMAD R6, R0, 0x8, R3 ;  /* 0x0000000800067824 */ /* 0x000fe200078e0203 */
[----:B------:R-:W-:Y:S01]  /*5110*/  SHF.L.U32 R5, R7, 0x1f, RZ ;  /* 0x0000001f07057819 */ /* 0x000fe200000006ff */
[----:B-1----:R-:W-:Y:S06]  /*5120*/  @!P0 BRA `(.L_x_74) ;  /* 0x0000000000d08947 */ /* 0x002fec0003800000 */
.L_x_85:
[----:B------:R-:W1:Y:S01]  /*5130*/  SYNCS.PHASECHK.TRANS64.TRYWAIT P0, [R6+URZ], R5 ;  /* 0x00000005060075a7 */ /* 0x000e62000800017f */
[----:B------:R-:W-:-:S05]  /*5140*/  VIADD R0, R0, 0x1 ;  /* 0x0000000100007836 */ /* 0x000fca0000000000 */
[----:B------:R-:W-:-:S04]  /*5150*/  ISETP.NE.AND P1, PT, R0, 0x4, PT ;  /* 0x000000040000780c */ /* 0x000fc80003f25270 */
[----:B------:R-:W-:Y:S02]  /*5160*/  SEL R2, RZ, 0x1, P1 ;  /* 0x00000001ff027807 */ /* 0x000fe40000800000 */
[----:B------:R-:W-:Y:S02]  /*5170*/  SEL R0, R0, RZ, P1 ;  /* 0x000000ff00007207 */ /* 0x000fe40000800000 */
[----:B------:R-:W-:Y:S01]  /*5180*/  LOP3.LUT R2, R7, R2, RZ, 0x3c, !PT ;  /* 0x0000000207027212 */ /* 0x000fe200078e3cff */
[----:B-1----:R-:W-:Y:S06]  /*5190*/  @!P0 BRA `(.L_x_75) ;  /* 0x0000000000c88947 */ /* 0x002fec0003800000 */
.L_x_86:
[----:B------:R-:W-:Y:S01]  /*51a0*/  IMAD R3, R0, 0x8, R3 ;  /* 0x0000000800037824 */ /* 0x000fe200078e0203 */
[----:B------:R-:W-:-:S07]  /*51b0*/  SHF.L.U32 R0, R2, 0x1f, RZ ;  /* 0x0000001f02007819 */ /* 0x000fce00000006ff */
.L_x_76:
[----:B--2---:R2:W3:Y:S02]  /*51c0*/  SYNCS.PHASECHK.TRANS64.TRYWAIT P0, [R3+URZ], R0 ;  /* 0x00000000030075a7 */ /* 0x0044e4000800017f */
[----:B---3--:R-:W-:Y:S05]  /*51d0*/  @!P0 NANOSLEEP.SYNCS 0x989680 ;  /* 0x009896800000895d */ /* 0x008fea0003900000 */
[----:B------:R-:W3:Y:S02]  /*51e0*/  @!P0 SYNCS.PHASECHK.TRANS64 P0, [R3+URZ], R0 ;  /* 0x00000000030085a7 */ /* 0x000ee4000800007f */
[----:B---3--:R-:W-:Y:S05]  /*51f0*/  @!P0 BRA `(.L_x_76) ;  /* 0xfffffffc00f08947 */ /* 0x008fea000383ffff */
.L_x_71:
[----:B------:R-:W-:Y:S05]  /*5200*/  BSYNC B0 ;  /* 0x0000000000007941 */ /* 0x000fea0003800000 */
.L_x_70:
[----:B------:R-:W-:Y:S05]  /*5210*/  EXIT ;  /* 0x000000000000794d */ /* 0x000fea0003800000 */
.L_x_17:
[----:B-1----:R1:W2:Y:S02]  /*5220*/  SYNCS.PHASECHK.TRANS64.TRYWAIT P1, [R3+URZ], R0 ;  /* 0x00000000030075a7 */ /* 0x0022a4000802017f */
[----:B--2---:R-:W-:Y:S05]  /*5230*/  @!P1 NANOSLEEP.SYNCS 0x989680 ;  /* 0x009896800000995d */ /* 0x004fea0003900000 */
[----:B------:R-:W2:Y:S02]  /*5240*/  @!P1 SYNCS.PHASECHK.TRANS64 P1, [R3+URZ], R0 ;  /* 0x00000000030095a7 */ /* 0x000ea4000802007f */
[----:B--2---:R-:W-:Y:S05]  /*5250*/  @!P1 BRA `(.L_x_17) ;  /* 0xfffffffc00f09947 */ /* 0x004fea000383ffff */
[----:B------:R-:W-:Y:S05]  /*5260*/  BRA `(.L_x_16) ;  /* 0xffffffc000247947 */ /* 0x000fea000383ffff */
.L_x_22:
[----:B-1----:R-:W-:-:S04]  /*5270*/  IMAD.U32 R3, RZ, RZ, UR8 ;  /* 0x00000008ff037e24 */ /* 0x002fc8000f8e00ff */
[----:B------:R1:W2:Y:S03]  /*5280*/  SYNCS.PHASECHK.TRANS64.TRYWAIT P1, [R3+URZ], R2 ;  /* 0x00000002030075a7 */ /* 0x0002a6000802017f */
[----:B--2---:R-:W-:Y:S05]  /*5290*/  @!P1 NANOSLEEP.SYNCS 0x989680 ;  /* 0x009896800000995d */ /* 0x004fea0003900000 */
[----:B------:R-:W2:Y:S02]  /*52a0*/  @!P1 SYNCS.PHASECHK.TRANS64 P1, [R3+URZ], R2 ;  /* 0x00000002030095a7 */ /* 0x000ea4000802007f */
[----:B--2---:R-:W-:Y:S05]  /*52b0*/  @!P1 BRA `(.L_x_22) ;  /* 0xfffffffc00ec9947 */ /* 0x004fea000383ffff */
[----:B------:R-:W-:Y:S05]  /*52c0*/  BRA `(.L_x_21) ;  /* 0xffffffc400c07947 */ /* 0x000fea000383ffff */
.L_x_57:
[----:B------:R-:W-:Y:S01]  /*52d0*/  BSSY B1, `(.L_x_77) ;  /* 0x0000006000017945 */ /* 0x000fe20003800000 */
[----:B------:R-:W-:-:S07]  /*52e0*/  IMAD.MOV.U32 R15, RZ, RZ, -0x1 ;  /* 0xffffffffff0f7424 */ /* 0x000fce00078e00ff */
[----:B------:R-:W-:Y:S05]  /*52f0*/  WARPSYNC.COLLECTIVE R15, `(.L_x_78) ;  /* 0x000000000f0c7348 */ /* 0x000fea0003c00000 */
[----:B------:R-:W-:Y:S02]  /*5300*/  ELECT P6, UR62, PT ;  /* 0x00000000003e782f */ /* 0x000fe400038c0000 */
[----:B------:R-:W-:Y:S01]  /*5310*/  MOV R14, UR62 ;  /* 0x0000003e000e7c02 */ /* 0x000fe20008000f00 */
[----:B------:R-:W-:Y:S10]  /*5320*/  ENDCOLLECTIVE ;  /* 0x000000000000791b */ /* 0x000ff40003800000 */
.L_x_78:
[----:B------:R-:W-:Y:S05]  /*5330*/  BSYNC B1 ;  /* 0x0000000000017941 */ /* 0x000fea0003800000 */
.L_x_77:
[----:B------:R-:W-:Y:S05]  /*5340*/  BRA `(.L_x_79) ;  /* 0xfffffff0003c7947 */ /* 0x000fea000383ffff */
.L_x_60:
[----:B0-----:R0:W1:Y:S02]  /*5350*/  SYNCS.PHASECHK.TRANS64.TRYWAIT P1, [R12+URZ+0x20], R5 ;  /* 0x000020050c0075a7 */ /* 0x001064000802017f */
[----:B-1----:R-:W-:Y:S05]  /*5360*/  @!P1 NANOSLEEP.SYNCS 0x989680 ;  /* 0x009896800000995d */ /* 0x002fea0003900000 */
[----:B------:R-:W1:Y:S02]  /*5370*/  @!P1 SYNCS.PHASECHK.TRANS64 P1, [R12+URZ+0x20], R5 ;  /* 0x000020050c0095a7 */ /* 0x000e64000802007f */
[----:B-1----:R-:W-:Y:S05]  /*5380*/  @!P1 BRA `(.L_x_60) ;  /* 0xfffffffc00f09947 */ /* 0x002fea000383ffff */
[----:B------:R-:W-:Y:S05]  /*5390*/  BRA `(.L_x_80) ;  /* 0xfffffff000707947 */ /* 0x000fea000383ffff */
.L_x_69:
[----:B------:R-:W-:Y:S01]  /*53a0*/  BSSY B0, `(.L_x_81) ;  /* 0x0000006000007945 */ /* 0x000fe20003800000 */
[----:B------:R-:W-:-:S07]  /*53b0*/  IMAD.MOV.U32 R15, RZ, RZ, -0x1 ;  /* 0xffffffffff0f7424 */ /* 0x000fce00078e00ff */
[----:B------:R-:W-:Y:S05]  /*53c0*/  WARPSYNC.COLLECTIVE R15, `(.L_x_82) ;  /* 0x000000000f0c7348 */ /* 0x000fea0003c00000 */
[----:B------:R-:W-:Y:S02]  /*53d0*/  ELECT P6, UR62, PT ;  /* 0x00000000003e782f */ /* 0x000fe400038c0000 */
[----:B------:R-:W-:Y:S01]  /*53e0*/  MOV R14, UR62 ;  /* 0x0000003e000e7c02 */ /* 0x000fe20008000f00 */
[----:B------:R-:W-:Y:S10]  /*53f0*/  ENDCOLLECTIVE ;  /* 0x000000000000791b */ /* 0x000ff40003800000 */
.L_x_82:
[----:B------:R-:W-:Y:S05]  /*5400*/  BSYNC B0 ;  /* 0x0000000000007941 */ /* 0x000fea0003800000 */
.L_x_81:
[----:B------:R-:W-:Y:S05]  /*5410*/  BRA `(.L_x_83) ;  /* 0xfffffff800cc7947 */ /* 0x000fea000383ffff */
.L_x_73:
[----:B0-----:R0:W1:Y:S02]  /*5420*/  SYNCS.PHASECHK.TRANS64.TRYWAIT P0, [R7+URZ], R2 ;  /* 0x00000002070075a7 */ /* 0x001064000800017f */
[----:B-1----:R-:W-:Y:S05]  /*5430*/  @!P0 NANOSLEEP.SYNCS 0x989680 ;  /* 0x009896800000895d */ /* 0x002fea0003900000 */
[----:B------:R-:W1:Y:S02]  /*5440*/  @!P0 SYNCS.PHASECHK.TRANS64 P0, [R7+URZ], R2 ;  /* 0x00000002070085a7 */ /* 0x000e64000800007f */
[----:B-1----:R-:W-:Y:S05]  /*5450*/  @!P0 BRA `(.L_x_73) ;  /* 0xfffffffc00f08947 */ /* 0x002fea000383ffff */
[----:B------:R-:W-:Y:S05]  /*5460*/  BRA `(.L_x_84) ;  /* 0xfffffffc000c7947 */ /* 0x000fea000383ffff */
.L_x_74:
[----:B0-----:R0:W1:Y:S02]  /*5470*/  SYNCS.PHASECHK.TRANS64.TRYWAIT P0, [R9+URZ], R4 ;  /* 0x00000004090075a7 */ /* 0x001064000800017f */
[----:B-1----:R-:W-:Y:S05]  /*5480*/  @!P0 NANOSLEEP.SYNCS 0x989680 ;  /* 0x009896800000895d */ /* 0x002fea0003900000 */
[----:B------:R-:W1:Y:S02]  /*5490*/  @!P0 SYNCS.PHASECHK.TRANS64 P0, [R9+URZ], R4 ;  /* 0x00000004090085a7 */ /* 0x000e64000800007f */
[----:B-1----:R-:W-:Y:S05]  /*54a0*/  @!P0 BRA `(.L_x_74) ;  /* 0xfffffffc00f08947 */ /* 0x002fea000383ffff */
[----:B------:R-:W-:Y:S05]  /*54b0*/  BRA `(.L_x_85) ;  /* 0xfffffffc001c7947 */ /* 0x000fea000383ffff */
.L_x_75:
[----:B-1----:R1:W2:Y:S02]  /*54c0*/  SYNCS.PHASECHK.TRANS64.TRYWAIT P0, [R6+URZ], R5 ;  /* 0x00000005060075a7 */ /* 0x0022a4000800017f */
[----:B--2---:R-:W-:Y:S05]  /*54d0*/  @!P0 NANOSLEEP.SYNCS 0x989680 ;  /* 0x009896800000895d */ /* 0x004fea0003900000 */
[----:B------:R-:W2:Y:S02]  /*54e0*/  @!P0 SYNCS.PHASECHK.TRANS64 P0, [R6+URZ], R5 ;  /* 0x00000005060085a7 */ /* 0x000ea4000800007f */
[----:B--2---:R-:W-:Y:S05]  /*54f0*/  @!P0 BRA `(.L_x_75) ;  /* 0xfffffffc00f08947 */ /* 0x004fea000383ffff */
[----:B------:R-:W-:Y:S05]  /*5500*/  BRA `(.L_x_86) ;  /* 0xfffffffc00247947 */ /* 0x000fea000383ffff */
.L_x_87:
[----:B------:R-:W-:-:S00]  /*5510*/  BRA `(.L_x_87) ;  /* 0xfffffffc00fc7947 */ /* 0x000fc0000383ffff */
[----:B------:R-:W-:-:S00]  /*5520*/  NOP ;  /* 0x0000000000007918 */ /* 0x000fc00000000000 */
        /* <DEDUP_REMOVED lines=13> */
.L_x_88:


//--------------------- .nv.global.init           --------------------------
	.section	.nv.global.init,"aw",@progbits
.nv.global.init:
	.type		$str$22,@object
	.size		$str$22,($str$23 - $str$22)
$str$22:
        /*0000*/ 	.byte	0x6b, 0x5f, 0x74, 0x69, 0x6c, 0x65, 0x5f, 0x63, 0x6f, 0x75, 0x6e, 0x74, 0x20, 0x3e, 0x3d, 0x20
        /*0010*/ 	.byte	0x31, 0x00
	.type		$str$23,@object
	.size		$str$23,(__unnamed_1 - $str$23)
$str$23:
        /*0012*/ 	.byte	0x2f, 0x74, 0x6d, 0x70, 0x2f, 0x63, 0x75, 0x74, 0x6c, 0x61, 0x73, 0x73, 0x5f, 0x73, 0x77, 0x65
        /*0022*/ 	.byte	0x65, 0x70, 0x5f, 0x73, 0x72, 0x63, 0x2f, 0x69, 0x6e, 0x63, 0x6c, 0x75, 0x64, 0x65, 0x2f, 0x63
        /*0032*/ 	.byte	0x75, 0x74, 0x6c, 0x61, 0x73, 0x73, 0x2f, 0x67, 0x65, 0x6d, 0x6d, 0x2f, 0x63, 0x6f, 0x6c, 0x6c
        /*0042*/ 	.byte	0x65, 0x63, 0x74, 0x69, 0x76, 0x65, 0x2f, 0x73, 0x6d, 0x39, 0x30, 0x5f, 0x6d, 0x6d, 0x61, 0x5f
        /*0052*/ 	.byte	0x74, 0x6d, 0x61, 0x5f, 0x67, 0x6d, 0x6d, 0x61, 0x5f, 0x73, 0x73, 0x5f, 0x77, 0x61, 0x72, 0x70
        /*0062*/ 	.byte	0x73, 0x70, 0x65, 0x63, 0x69, 0x61, 0x6c, 0x69, 0x7a, 0x65, 0x64, 0x2e, 0x68, 0x70, 0x70, 0x00
	.type		__unnamed_1,@object
	.size		__unnamed_1,(.L_0 - __unnamed_1)
__unnamed_1:
        /*0072*/ 	.byte	0x76, 0x6f, 0x69, 0x64, 0x20, 0x63, 0x75, 0x74, 0x6c, 0x61, 0x73, 0x73, 0x3a, 0x3a, 0x67, 0x65
        /* <DEDUP_REMOVED lines=180> */
.L_0:


//--------------------- .nv.shared._ZN7cutlass13device_kernelINS_4gemm6kernel13GemmUniversalIN4cute5tupleIJiiiiEEENS1_10collective13CollectiveMmaINS1_34MainloopSm90TmaGmmaWarpSpecializedILi4ENS5_IJNS4_1CILi1EEESB_SB_EEENS1_35KernelTmaWarpSpecializedCooperativeEEENS5_IJNSA_ILi384EEENSA_ILi8EEENSA_ILi64EEEEEENS_10bfloat16_tENS5_IJlSB_lEEESJ_SK_NS4_8TiledMMAINS4_8MMA_AtomIJNS4_4SM904GMMA26MMA_64x8x16_F32BF16BF16_SSILNSO_5MajorE0ELSQ_0ELNSO_7ScaleInE1ELSR_1EEEEEENS4_6LayoutINS5_IJNSA_ILi2EEESB_SB_EEENS5_IJSB_NSA_ILi0EEESX_EEEEENS5_IJNS4_10UnderscoreES10_S10_EEEEENS4_13SM90_TMA_LOADENS4_14ComposedLayoutINS4_7SwizzleILi3ELi4ELi3EEENS4_18smem_ptr_flag_bitsILi16EEENSU_INS5_IJSG_SH_EEENS5_IJSH_SB_EEEEEEEvNS4_8identityES13_S1C_vS1D_EENS_8epilogue10collective6detail29Sm90TmaWarpSpecializedAdapterINS1G_15DefaultEpilogueISJ_SK_SK_NS1F_6thread17LinearCombinationISJ_Li1EffLNS1K_9ScaleType4KindE0ELNS_15FloatRoundStyleE2ESJ_EENS1_15EpilogueDefaultEEEEEvvEEEEvNT_6ParamsE --------------------------
	.section	.nv.shared._ZN7cutlass13device_kernelINS_4gemm6kernel13GemmUniversalIN4cute5tupleIJiiiiEEENS1_10collective13CollectiveMmaINS1_34MainloopSm90TmaGmmaWarpSpecializedILi4ENS5_IJNS4_1CILi1EEESB_SB_EEENS1_35KernelTmaWarpSpecializedCooperativeEEENS5_IJNSA_ILi384EEENSA_ILi8EEENSA_ILi64EEEEEENS_10bfloat16_tENS5_IJlSB_lEEESJ_SK_NS4_8TiledMMAINS4_8MMA_AtomIJNS4_4SM904GMMA26MMA_64x8x16_F32BF16BF16_SSILNSO_5MajorE0ELSQ_0ELNSO_7ScaleInE1ELSR_1EEEEEENS4_6LayoutINS5_IJNSA_ILi2EEESB_SB_EEENS5_IJSB_NSA_ILi0EEESX_EEEEENS5_IJNS4_10UnderscoreES10_S10_EEEEENS4_13SM90_TMA_LOADENS4_14ComposedLayoutINS4_7SwizzleILi3ELi4ELi3EEENS4_18smem_ptr_flag_bitsILi16EEENSU_INS5_IJSG_SH_EEENS5_IJSH_SB_EEEEEEEvNS4_8identityES13_S1C_vS1D_EENS_8epilogue10collective6detail29Sm90TmaWarpSpecializedAdapterINS1G_15DefaultEpilogueISJ_SK_SK_NS1F_6thread17LinearCombinationISJ_Li1EffLNS1K_9ScaleType4KindE0ELNS_15FloatRoundStyleE2ESJ_EENS1_15EpilogueDefaultEEEEEvvEEEEvNT_6ParamsE,"aw",@nobits
	.sectionflags	@""
	.align	16
	.zero		1024


//--------------------- .nv.shared.reserved.0     --------------------------
	.section	.nv.shared.reserved.0,"aw",@nobits
	.weak		__nv_reservedSMEM_offset_0_alias
	.size		__nv_reservedSMEM_offset_0_alias, 0, 0
	.other		__nv_reservedSMEM_offset_0_alias,@"STO_CUDA_RESERVED_SHARED STV_DEFAULT"
__nv_reservedSMEM_offset_0_alias:
	.zero		0


//--------------------- .nv.global                --------------------------
	.section	.nv.global,"aw",@nobits
.nv.global:
	.type		_ZN39_INTERNAL_33053222_4_k_cu_8494d686_71894cute1_E,@object
	.size		_ZN39_INTERNAL_33053222_4_k_cu_8494d686_71894cute1_E,(_ZN39_INTERNAL_33053222_4_k_cu_8494d686_71894cuda3std3__45__cpo6cbeginE - _ZN39_INTERNAL_33053222_4_k_cu_8494d686_71894cute1_E)
_ZN39_INTERNAL_33053222_4_k_cu_8494d686_71894cute1_E:
	.zero		1
	.type		_ZN39_INTERNAL_33053222_4_k_cu_8494d686_71894cuda3std3__45__cpo6cbeginE,@object
	.size		_ZN39_INTERNAL_33053222_4_k_cu_8494d686_71894cuda3std3__45__cpo6cbeginE,(_ZN39_INTERNAL_33053222_4_k_cu_8494d686_71894cuda3std3__48in_placeE - _ZN39_INTERNAL_33053222_4_k_cu_8494d686_71894cuda3std3__45__cpo6cbeginE)
_ZN39_INTERNAL_33053222_4_k_cu_8494d686_71894cuda3std3__45__cpo6cbeginE:
	.zero		1
	.type		_ZN39_INTERNAL_33053222_4_k_cu_8494d686_71894cuda3std3__48in_placeE,@object
	.size		_ZN39_INTERNAL_33053222_4_k_cu_8494d686_71894cuda3std3__48in_placeE,(_ZN39_INTERNAL_33053222_4_k_cu_8494d686_71894cuda3std6ranges3__45__cpo9iter_moveE - _ZN39_INTERNAL_33053222_4_k_cu_8494d686_71894cuda3std3__48in_placeE)
_ZN39_INTERNAL_33053222_4_k_cu_8494d686_71894cuda3std3__48in_placeE:
	.zero		1
	.type		_ZN39_INTERNAL_33053222_4_k_cu_8494d686_71894cuda3std6ranges3__45__cpo9iter_moveE,@object
	.size		_ZN39_INTERNAL_33053222_4_k_cu_8494d686_71894cuda3std6ranges3__45__cpo9iter_moveE,(_ZN39_INTERNAL_33053222_4_k_cu_8494d686_71894cuda3std3__45__cpo5beginE - _ZN39_INTERNAL_33053222_4_k_cu_8494d686_71894cuda3std6ranges3__45__cpo9iter_moveE)
_ZN39_INTERNAL_33053222_4_k_cu_8494d686_71894cuda3std6ranges3__45__cpo9iter_moveE:
	.zero		1
	.type		_ZN39_INTERNAL_33053222_4_k_cu_8494d686_71894cuda3std3__45__cpo5beginE,@object
	.size		_ZN39_INTERNAL_33053222_4_k_cu_8494d686_71894cuda3std3__45__cpo5beginE,(_ZN39_INTERNAL_33053222_4_k_cu_8494d686_71894cuda3std3__441_GLOBAL__N__33053222_4_k_cu_8494d686_71896ignoreE - _ZN39_INTERNAL_33053222_4_k_cu_8494d686_71894cuda3std3__45__cpo5beginE)
_ZN39_INTERNAL_33053222_4_k_cu_8494d686_71894cuda3std3__45__cpo5beginE:
	.zero		1
	.type		_ZN39_INTERNAL_33053222_4_k_cu_8494d686_71894cuda3std3__441_GLOBAL__N__33053222_4_k_cu_8494d686_71896ignoreE,@object
	.size		_ZN39_INTERNAL_33053222_4_k_cu_8494d686_71894cuda3std3__441_GLOBAL__N__33053222_4_k_cu_8494d686_71896ignoreE,(_ZN39_INTERNAL_33053222_4_k_cu_8494d686_71894cute7productE - _ZN39_INTERNAL_33053222_4_k_cu_8494d686_71894cuda3std3__441_GLOBAL__N__33053222_4_k_cu_8494d686_71896ignoreE)
_ZN39_INTERNAL_33053222_4_k_cu_8494d686_71894cuda3std3__441_GLOBAL__N__33053222_4_k_cu_8494d686_71896ignoreE:
	.zero		1
	.type		_ZN39_INTERNAL_33053222_4_k_cu_8494d686_71894cute7productE,@object
	.size		_ZN39_INTERNAL_33053222_4_k_cu_8494d686_71894cute7productE,(_ZN39_INTERNAL_33053222_4_k_cu_8494d686_71894cuda3std3__45__cpo3endE - _ZN39_INTERNAL_33053222_4_k_cu_8494d686_71894cute7productE)
_ZN39_INTERNAL_33053222_4_k_cu_8494d686_71894cute7productE:
	.zero		1
	.type		_ZN39_INTERNAL_33053222_4_k_cu_8494d686_71894cuda3std3__45__cpo3endE,@object
	.size		_ZN39_INTERNAL_33053222_4_k_cu_8494d686_71894cuda3std3__45__cpo3endE,(_ZN39_INTERNAL_33053222_4_k_cu_8494d686_71894cuda3std3__419piecewise_constructE - _ZN39_INTERNAL_33053222_4_k_cu_8494d686_71894cuda3std3__45__cpo3endE)
_ZN39_INTERNAL_33053222_4_k_cu_8494d686_71894cuda3std3__45__cpo3endE:
	.zero		1
	.type		_ZN39_INTERNAL_33053222_4_k_cu_8494d686_71894cuda3std3__419piecewise_constructE,@object
	.size		_ZN39_INTERNAL_33053222_4_k_cu_8494d686_71894cuda3std3__419piecewise_constructE,(_ZN39_INTERNAL_33053222_4_k_cu_8494d686_71894cuda3std3__45__cpo4cendE - _ZN39_INTERNAL_33053222_4_k_cu_8494d686_71894cuda3std3__419piecewise_constructE)
_ZN39_INTERNAL_33053222_4_k_cu_8494d686_71894cuda3std3__419piecewise_constructE:
	.zero		1
	.type		_ZN39_INTERNAL_33053222_4_k_cu_8494d686_71894cuda3std3__45__cpo4cendE,@object
	.size		_ZN39_INTERNAL_33053222_4_k_cu_8494d686_71894cuda3std3__45__cpo4cendE,(_ZN39_INTERNAL_33053222_4_k_cu_8494d686_71894cuda3std6ranges3__45__cpo4swapE - _ZN39_INTERNAL_33053222_4_k_cu_8494d686_71894cuda3std3__45__cpo4cendE)
_ZN39_INTERNAL_33053222_4_k_cu_8494d686_71894cuda3std3__45__cpo4cendE:
	.zero		1
	.type		_ZN39_INTERNAL_33053222_4_k_cu_8494d686_71894cuda3std6ranges3__45__cpo4swapE,@object
	.size		_ZN39_INTERNAL_33053222_4_k_cu_8494d686_71894cuda3std6ranges3__45__cpo4swapE,(.L_8 - _ZN39_INTERNAL_33053222_4_k_cu_8494d686_71894cuda3std6ranges3__45__cpo4swapE)
_ZN39_INTERNAL_33053222_4_k_cu_8494d686_71894cuda3std6ranges3__45__cpo4swapE:
	.zero		1
.L_8:


//--------------------- .nv.constant0._ZN7cutlass13device_kernelINS_4gemm6kernel13GemmUniversalIN4cute5tupleIJiiiiEEENS1_10collective13CollectiveMmaINS1_34MainloopSm90TmaGmmaWarpSpecializedILi4ENS5_IJNS4_1CILi1EEESB_SB_EEENS1_35KernelTmaWarpSpecializedCooperativeEEENS5_IJNSA_ILi384EEENSA_ILi8EEENSA_ILi64EEEEEENS_10bfloat16_tENS5_IJlSB_lEEESJ_SK_NS4_8TiledMMAINS4_8MMA_AtomIJNS4_4SM904GMMA26MMA_64x8x16_F32BF16BF16_SSILNSO_5MajorE0ELSQ_0ELNSO_7ScaleInE1ELSR_1EEEEEENS4_6LayoutINS5_IJNSA_ILi2EEESB_SB_EEENS5_IJSB_NSA_ILi0EEESX_EEEEENS5_IJNS4_10UnderscoreES10_S10_EEEEENS4_13SM90_TMA_LOADENS4_14ComposedLayoutINS4_7SwizzleILi3ELi4ELi3EEENS4_18smem_ptr_flag_bitsILi16EEENSU_INS5_IJSG_SH_EEENS5_IJSH_SB_EEEEEEEvNS4_8identityES13_S1C_vS1D_EENS_8epilogue10collective6detail29Sm90TmaWarpSpecializedAdapterINS1G_15DefaultEpilogueISJ_SK_SK_NS1F_6thread17LinearCombinationISJ_Li1EffLNS1K_9ScaleType4KindE0ELNS_15FloatRoundStyleE2ESJ_EENS1_15EpilogueDefaultEEEEEvvEEEEvNT_6ParamsE --------------------------
	.section	.nv.constant0._ZN7cutlass13device_kernelINS_4gemm6kernel13GemmUniversalIN4cute5tupleIJiiiiEEENS1_10collective13CollectiveMmaINS1_34MainloopSm90TmaGmmaWarpSpecializedILi4ENS5_IJNS4_1CILi1EEESB_SB_EEENS1_35KernelTmaWarpSpecializedCooperativeEEENS5_IJNSA_ILi384EEENSA_ILi8EEENSA_ILi64EEEEEENS_10bfloat16_tENS5_IJlSB_lEEESJ_SK_NS4_8TiledMMAINS4_8MMA_AtomIJNS4_4SM904GMMA26MMA_64x8x16_F32BF16BF16_SSILNSO_5MajorE0ELSQ_0ELNSO_7ScaleInE1ELSR_1EEEEEENS4_6LayoutINS5_IJNSA_ILi2EEESB_SB_EEENS5_IJSB_NSA_ILi0EEESX_EEEEENS5_IJNS4_10UnderscoreES10_S10_EEEEENS4_13SM90_TMA_LOADENS4_14ComposedLayoutINS4_7SwizzleILi3ELi4ELi3EEENS4_18smem_ptr_flag_bitsILi16EEENSU_INS5_IJSG_SH_EEENS5_IJSH_SB_EEEEEEEvNS4_8identityES13_S1C_vS1D_EENS_8epilogue10collective6detail29Sm90TmaWarpSpecializedAdapterINS1G_15DefaultEpilogueISJ_SK_SK_NS1F_6thread17LinearCombinationISJ_Li1EffLNS1K_9ScaleType4KindE0ELNS_15FloatRoundStyleE2ESJ_EENS1_15EpilogueDefaultEEEEEvvEEEEvNT_6ParamsE,"a",@progbits
	.sectionflags	@""
	.align	4
.nv.constant0._ZN7cutlass13device_kernelINS_4gemm6kernel13GemmUniversalIN4cute5tupleIJiiiiEEENS1_10collective13CollectiveMmaINS1_34MainloopSm90TmaGmmaWarpSpecializedILi4ENS5_IJNS4_1CILi1EEESB_SB_EEENS1_35KernelTmaWarpSpecializedCooperativeEEENS5_IJNSA_ILi384EEENSA_ILi8EEENSA_ILi64EEEEEENS_10bfloat16_tENS5_IJlSB_lEEESJ_SK_NS4_8TiledMMAINS4_8MMA_AtomIJNS4_4SM904GMMA26MMA_64x8x16_F32BF16BF16_SSILNSO_5MajorE0ELSQ_0ELNSO_7ScaleInE1ELSR_1EEEEEENS4_6LayoutINS5_IJNSA_ILi2EEESB_SB_EEENS5_IJSB_NSA_ILi0EEESX_EEEEENS5_IJNS4_10UnderscoreES10_S10_EEEEENS4_13SM90_TMA_LOADENS4_14ComposedLayoutINS4_7SwizzleILi3ELi4ELi3EEENS4_18smem_ptr_flag_bitsILi16EEENSU_INS5_IJSG_SH_EEENS5_IJSH_SB_EEEEEEEvNS4_8identityES13_S1C_vS1D_EENS_8epilogue10collective6detail29Sm90TmaWarpSpecializedAdapterINS1G_15DefaultEpilogueISJ_SK_SK_NS1F_6thread17LinearCombinationISJ_Li1EffLNS1K_9ScaleType4KindE0ELNS_15FloatRoundStyleE2ESJ_EENS1_15EpilogueDefaultEEEEEvvEEEEvNT_6ParamsE:
	.zero		1664


//--------------------- SYMBOLS --------------------------

	.type		.nv.reservedSmem.offset0,@object
	.size		.nv.reservedSmem.offset0,0x4
	.type		__assertfail,@function
